// auto-generated by cutlass_sweep.gemm — config: {"arch": "sm_90", "cluster_m": 4, "cluster_n": 4, "dtype": "bf16", "dtype_b": "bf16", "layout": "nt", "stages": 0, "tile_k": 128, "tile_m": 256, "tile_n": 128}
#include "cutlass/cutlass.h"
#include "cutlass/gemm/collective/collective_builder.hpp"
#include "cutlass/gemm/device/gemm_universal_adapter.h"
#include "cutlass/gemm/kernel/gemm_universal.hpp"
#include "cutlass/epilogue/collective/collective_builder.hpp"

using ElemA = cutlass::bfloat16_t;
using ElemB = cutlass::bfloat16_t;
using ElemCD = cutlass::bfloat16_t;
using Acc  = float;
using TileShape    = cute::Shape<cute::_256, cute::_128, cute::_128>;
using ClusterShape = cute::Shape<cute::_4, cute::_4, cute::_1>;

using CollectiveEpilogue = typename cutlass::epilogue::collective::CollectiveBuilder<
    cutlass::arch::Sm90, cutlass::arch::OpClassTensorOp,
    TileShape, ClusterShape,
    cutlass::epilogue::collective::EpilogueTileAuto,
    Acc, Acc,
    ElemCD, cutlass::layout::RowMajor, 128 / cutlass::sizeof_bits<ElemCD>::value,
    ElemCD, cutlass::layout::RowMajor, 128 / cutlass::sizeof_bits<ElemCD>::value,
    cutlass::epilogue::collective::EpilogueScheduleAuto
  >::CollectiveOp;

using CollectiveMainloop = typename cutlass::gemm::collective::CollectiveBuilder<
    cutlass::arch::Sm90, cutlass::arch::OpClassTensorOp,
    ElemA, cutlass::layout::RowMajor, 128 / cutlass::sizeof_bits<ElemA>::value,
    ElemB, cutlass::layout::ColumnMajor, 128 / cutlass::sizeof_bits<ElemB>::value,
    Acc,
    TileShape, ClusterShape,
    cutlass::gemm::collective::StageCountAutoCarveout<static_cast<int>(sizeof(typename CollectiveEpilogue::SharedStorage))>,
    cutlass::gemm::collective::KernelScheduleAuto
  >::CollectiveOp;

using GemmKernel = cutlass::gemm::kernel::GemmUniversal<
    cute::Shape<int,int,int,int>,
    CollectiveMainloop,
    CollectiveEpilogue
>;
using Gemm = cutlass::gemm::device::GemmUniversalAdapter<GemmKernel>;

// Force the device kernel symbol into the cubin without needing a host main.
auto* _anchor = &cutlass::device_kernel<GemmKernel>;


// ===== COMPILED SASS (sm_90a) =====

	.target	sm_90a

	.elftype	@"ET_EXEC"


//--------------------- .note.nv.tkinfo           --------------------------
	.section	.note.nv.tkinfo,"",@"SHT_NOTE"
	.sectionflags	@"SHF_NOTE_NV_TKINFO"
	.tkinfo
        /*0018*/ 	.word	0x00000002
        /*0030*/ 	.string	""
        /*0030*/ 	.string	"ptxas"
        /*0030*/ 	.string	"Cuda compilation tools, release 13.0, V13.0.88"
        /*0030*/ 	.string	"Build cuda_13.0.r13.0/compiler.36424714_0"
        /*0030*/ 	.string	"-arch sm_90a -m 64 "



//--------------------- .note.nv.cuinfo           --------------------------
	.section	.note.nv.cuinfo,"",@"SHT_NOTE"
	.sectionflags	@"SHF_NOTE_NV_CUINFO"
        /*0018*/ 	.short	0x0002
        /*001a*/ 	.short	0x005a
        /*001c*/ 	.short	0x0082
	.zero		2


//--------------------- .nv.info                  --------------------------
	.section	.nv.info,"",@"SHT_CUDA_INFO"
	.align	4


	//----- nvinfo : EIATTR_REGCOUNT
	.align		4
        /*0000*/ 	.byte	0x04, 0x2f
        /*0002*/ 	.short	(.L_15 - .L_14)
	.align		4
.L_14:
        /*0004*/ 	.word	index@(_ZN7cutlass13device_kernelINS_4gemm6kernel13GemmUniversalIN4cute5tupleIJiiiiEEENS1_10collective13CollectiveMmaINS1_34MainloopSm90TmaGmmaWarpSpecializedILi2ENS5_IJNS4_1CILi4EEESB_NSA_ILi1EEEEEENS1_35KernelTmaWarpSpecializedCooperativeEEENS5_IJNSA_ILi256EEENSA_ILi128EEESH_EEENS_10bfloat16_tENS5_IJlSC_lEEESJ_SK_NS4_8TiledMMAINS4_8MMA_AtomIJNS4_4SM904GMMA28MMA_64x128x16_F32BF16BF16_SSILNSO_5MajorE0ELSQ_0ELNSO_7ScaleInE1ELSR_1EEEEEENS4_6LayoutINS5_IJNSA_ILi2EEESC_SC_EEENS5_IJSC_NSA_ILi0EEESX_EEEEENS5_IJNS4_10UnderscoreES10_S10_EEEEENS4_23SM90_TMA_LOAD_MULTICASTENS4_14ComposedLayoutINS4_7SwizzleILi3ELi4ELi3EEENS4_18smem_ptr_flag_bitsILi16EEENSU_INS5_IJNSA_ILi8EEENSA_ILi64EEEEEENS5_IJS1A_SC_EEEEEEEvNS4_8identityES13_S1E_vS1F_EENS_8epilogue10collective6detail29Sm90TmaWarpSpecializedAdapterINS1I_15DefaultEpilogueISJ_SK_SK_NS1H_6thread17LinearCombinationISJ_Li1EffLNS1M_9ScaleType4KindE0ELNS_15FloatRoundStyleE2ESJ_EENS1_15EpilogueDefaultEEEEEvvEEEEvNT_6ParamsE)
        /*0008*/ 	.word	0x000000a8


	//----- nvinfo : EIATTR_FRAME_SIZE
	.align		4
.L_15:
        /*000c*/ 	.byte	0x04, 0x11
        /*000e*/ 	.short	(.L_17 - .L_16)
	.align		4
.L_16:
        /*0010*/ 	.word	index@(_ZN7cutlass13device_kernelINS_4gemm6kernel13GemmUniversalIN4cute5tupleIJiiiiEEENS1_10collective13CollectiveMmaINS1_34MainloopSm90TmaGmmaWarpSpecializedILi2ENS5_IJNS4_1CILi4EEESB_NSA_ILi1EEEEEENS1_35KernelTmaWarpSpecializedCooperativeEEENS5_IJNSA_ILi256EEENSA_ILi128EEESH_EEENS_10bfloat16_tENS5_IJlSC_lEEESJ_SK_NS4_8TiledMMAINS4_8MMA_AtomIJNS4_4SM904GMMA28MMA_64x128x16_F32BF16BF16_SSILNSO_5MajorE0ELSQ_0ELNSO_7ScaleInE1ELSR_1EEEEEENS4_6LayoutINS5_IJNSA_ILi2EEESC_SC_EEENS5_IJSC_NSA_ILi0EEESX_EEEEENS5_IJNS4_10UnderscoreES10_S10_EEEEENS4_23SM90_TMA_LOAD_MULTICASTENS4_14ComposedLayoutINS4_7SwizzleILi3ELi4ELi3EEENS4_18smem_ptr_flag_bitsILi16EEENSU_INS5_IJNSA_ILi8EEENSA_ILi64EEEEEENS5_IJS1A_SC_EEEEEEEvNS4_8identityES13_S1E_vS1F_EENS_8epilogue10collective6detail29Sm90TmaWarpSpecializedAdapterINS1I_15DefaultEpilogueISJ_SK_SK_NS1H_6thread17LinearCombinationISJ_Li1EffLNS1M_9ScaleType4KindE0ELNS_15FloatRoundStyleE2ESJ_EENS1_15EpilogueDefaultEEEEEvvEEEEvNT_6ParamsE)
        /*0014*/ 	.word	0x00000000


	//----- nvinfo : EIATTR_MIN_STACK_SIZE
	.align		4
.L_17:
        /*0018*/ 	.byte	0x04, 0x12
        /*001a*/ 	.short	(.L_19 - .L_18)
	.align		4
.L_18:
        /*001c*/ 	.word	index@(_ZN7cutlass13device_kernelINS_4gemm6kernel13GemmUniversalIN4cute5tupleIJiiiiEEENS1_10collective13CollectiveMmaINS1_34MainloopSm90TmaGmmaWarpSpecializedILi2ENS5_IJNS4_1CILi4EEESB_NSA_ILi1EEEEEENS1_35KernelTmaWarpSpecializedCooperativeEEENS5_IJNSA_ILi256EEENSA_ILi128EEESH_EEENS_10bfloat16_tENS5_IJlSC_lEEESJ_SK_NS4_8TiledMMAINS4_8MMA_AtomIJNS4_4SM904GMMA28MMA_64x128x16_F32BF16BF16_SSILNSO_5MajorE0ELSQ_0ELNSO_7ScaleInE1ELSR_1EEEEEENS4_6LayoutINS5_IJNSA_ILi2EEESC_SC_EEENS5_IJSC_NSA_ILi0EEESX_EEEEENS5_IJNS4_10UnderscoreES10_S10_EEEEENS4_23SM90_TMA_LOAD_MULTICASTENS4_14ComposedLayoutINS4_7SwizzleILi3ELi4ELi3EEENS4_18smem_ptr_flag_bitsILi16EEENSU_INS5_IJNSA_ILi8EEENSA_ILi64EEEEEENS5_IJS1A_SC_EEEEEEEvNS4_8identityES13_S1E_vS1F_EENS_8epilogue10collective6detail29Sm90TmaWarpSpecializedAdapterINS1I_15DefaultEpilogueISJ_SK_SK_NS1H_6thread17LinearCombinationISJ_Li1EffLNS1M_9ScaleType4KindE0ELNS_15FloatRoundStyleE2ESJ_EENS1_15EpilogueDefaultEEEEEvvEEEEvNT_6ParamsE)
        /*0020*/ 	.word	0x00000000
.L_19:


//--------------------- .nv.compat                --------------------------
	.section	.nv.compat,"",@"SHT_CUDA_COMPAT_INFO"
	.align	4
        /*0000*/ 	.byte	0x02, 0x09, 0x01, 0x00, 0x02, 0x02, 0x04, 0x00, 0x02, 0x05, 0x05, 0x00, 0x03, 0x07, 0x01, 0x01
        /*0010*/ 	.byte	0x02, 0x03, 0x01, 0x00, 0x02, 0x06, 0x01, 0x00, 0x04, 0x0b, 0x08, 0x00, 0x00, 0x00, 0x00, 0x00
        /*0020*/ 	.byte	0x00, 0x00, 0x00, 0x00


//--------------------- .nv.info._ZN7cutlass13device_kernelINS_4gemm6kernel13GemmUniversalIN4cute5tupleIJiiiiEEENS1_10collective13CollectiveMmaINS1_34MainloopSm90TmaGmmaWarpSpecializedILi2ENS5_IJNS4_1CILi4EEESB_NSA_ILi1EEEEEENS1_35KernelTmaWarpSpecializedCooperativeEEENS5_IJNSA_ILi256EEENSA_ILi128EEESH_EEENS_10bfloat16_tENS5_IJlSC_lEEESJ_SK_NS4_8TiledMMAINS4_8MMA_AtomIJNS4_4SM904GMMA28MMA_64x128x16_F32BF16BF16_SSILNSO_5MajorE0ELSQ_0ELNSO_7ScaleInE1ELSR_1EEEEEENS4_6LayoutINS5_IJNSA_ILi2EEESC_SC_EEENS5_IJSC_NSA_ILi0EEESX_EEEEENS5_IJNS4_10UnderscoreES10_S10_EEEEENS4_23SM90_TMA_LOAD_MULTICASTENS4_14ComposedLayoutINS4_7SwizzleILi3ELi4ELi3EEENS4_18smem_ptr_flag_bitsILi16EEENSU_INS5_IJNSA_ILi8EEENSA_ILi64EEEEEENS5_IJS1A_SC_EEEEEEEvNS4_8identityES13_S1E_vS1F_EENS_8epilogue10collective6detail29Sm90TmaWarpSpecializedAdapterINS1I_15DefaultEpilogueISJ_SK_SK_NS1H_6thread17LinearCombinationISJ_Li1EffLNS1M_9ScaleType4KindE0ELNS_15FloatRoundStyleE2ESJ_EENS1_15EpilogueDefaultEEEEEvvEEEEvNT_6ParamsE --------------------------
	.section	.nv.info._ZN7cutlass13device_kernelINS_4gemm6kernel13GemmUniversalIN4cute5tupleIJiiiiEEENS1_10collective13CollectiveMmaINS1_34MainloopSm90TmaGmmaWarpSpecializedILi2ENS5_IJNS4_1CILi4EEESB_NSA_ILi1EEEEEENS1_35KernelTmaWarpSpecializedCooperativeEEENS5_IJNSA_ILi256EEENSA_ILi128EEESH_EEENS_10bfloat16_tENS5_IJlSC_lEEESJ_SK_NS4_8TiledMMAINS4_8MMA_AtomIJNS4_4SM904GMMA28MMA_64x128x16_F32BF16BF16_SSILNSO_5MajorE0ELSQ_0ELNSO_7ScaleInE1ELSR_1EEEEEENS4_6LayoutINS5_IJNSA_ILi2EEESC_SC_EEENS5_IJSC_NSA_ILi0EEESX_EEEEENS5_IJNS4_10UnderscoreES10_S10_EEEEENS4_23SM90_TMA_LOAD_MULTICASTENS4_14ComposedLayoutINS4_7SwizzleILi3ELi4ELi3EEENS4_18smem_ptr_flag_bitsILi16EEENSU_INS5_IJNSA_ILi8EEENSA_ILi64EEEEEENS5_IJS1A_SC_EEEEEEEvNS4_8identityES13_S1E_vS1F_EENS_8epilogue10collective6detail29Sm90TmaWarpSpecializedAdapterINS1I_15DefaultEpilogueISJ_SK_SK_NS1H_6thread17LinearCombinationISJ_Li1EffLNS1M_9ScaleType4KindE0ELNS_15FloatRoundStyleE2ESJ_EENS1_15EpilogueDefaultEEEEEvvEEEEvNT_6ParamsE,"",@"SHT_CUDA_INFO"
	.sectionflags	@""
	.align	4


	//----- nvinfo : EIATTR_CUDA_API_VERSION
	.align		4
        /*0000*/ 	.byte	0x04, 0x37
        /*0002*/ 	.short	(.L_21 - .L_20)
.L_20:
        /*0004*/ 	.word	0x00000082


	//----- nvinfo : EIATTR_KPARAM_INFO
	.align		4
.L_21:
        /*0008*/ 	.byte	0x04, 0x17
        /*000a*/ 	.short	(.L_23 - .L_22)
.L_22:
        /*000c*/ 	.word	0x00000000
        /*0010*/ 	.short	0x0000
        /*0012*/ 	.short	0x0070
        /*0014*/ 	.byte	0x00, 0xf0, 0x01, 0x10


	//----- nvinfo : EIATTR_SPARSE_MMA_MASK
	.align		4
.L_23:
        /*0018*/ 	.byte	0x03, 0x50
        /*001a*/ 	.short	0x0000


	//----- nvinfo : EIATTR_MAXREG_COUNT
	.align		4
        /*001c*/ 	.byte	0x03, 0x1b
        /*001e*/ 	.short	0x00a8


	//----- nvinfo : EIATTR_NUM_BARRIERS
	.align		4
        /*0020*/ 	.byte	0x02, 0x4c
        /*0022*/ 	.byte	0x01
	.zero		1


	//----- nvinfo : EIATTR_EXTERNS
	.align		4
        /*0024*/ 	.byte	0x04, 0x0f
        /*0026*/ 	.short	(.L_25 - .L_24)


	//   ....[0]....
	.align		4
.L_24:
        /*0028*/ 	.word	index@(__assertfail)


	//----- nvinfo : EIATTR_MERCURY_ISA_VERSION
	.align		4
.L_25:
        /*002c*/ 	.byte	0x03, 0x5f
        /*002e*/ 	.short	0x0101


	//----- nvinfo : EIATTR_INT_WARP_WIDE_INSTR_OFFSETS
	.align		4
        /*0030*/ 	.byte	0x04, 0x31
        /*0032*/ 	.short	(.L_27 - .L_26)


	//   ....[0]....
.L_26:
        /*0034*/ 	.word	0x00000440


	//   ....[1]....
        /*0038*/ 	.word	0x00000470


	//   ....[2]....
        /*003c*/ 	.word	0x00000620


	//   ....[3]....
        /*0040*/ 	.word	0x00002540


	//----- nvinfo : EIATTR_COOP_GROUP_MASK_REGIDS
	.align		4
.L_27:
        /*0044*/ 	.byte	0x04, 0x29
        /*0046*/ 	.short	(.L_29 - .L_28)


	//   ....[0]....
.L_28:
        /*0048*/ 	.word	0xffffffff


	//   ....[1]....
        /*004c*/ 	.word	0xffffffff


	//   ....[2]....
        /*0050*/ 	.word	0xffffffff


	//   ....[3]....
        /*0054*/ 	.word	0xffffffff


	//   ....[4]....
        /*0058*/ 	.word	0xffffffff


	//   ....[5]....
        /*005c*/ 	.word	0xffffffff


	//----- nvinfo : EIATTR_COOP_GROUP_INSTR_OFFSETS
	.align		4
.L_29:
        /*0060*/ 	.byte	0x04, 0x28
        /*0062*/ 	.short	(.L_31 - .L_30)


	//   ....[0]....
.L_30:
        /*0064*/ 	.word	0x00000060


	//   ....[1]....
        /*0068*/ 	.word	0x00000070


	//   ....[2]....
        /*006c*/ 	.word	0x00000130


	//   ....[3]....
        /*0070*/ 	.word	0x00000290


	//   ....[4]....
        /*0074*/ 	.word	0x000007d0


	//   ....[5]....
        /*0078*/ 	.word	0x00001220


	//----- nvinfo : EIATTR_REG_RECONFIG
	.align		4
.L_31:
        /*007c*/ 	.byte	0x01, 0x54
	.zero		2


	//----- nvinfo : EIATTR_SYSCALL_OFFSETS
	.align		4
        /*0080*/ 	.byte	0x04, 0x46
        /*0082*/ 	.short	(.L_33 - .L_32)


	//   ....[0]....
.L_32:
        /*0084*/ 	.word	0x000013e0


	//----- nvinfo : EIATTR_MBARRIER_INSTR_OFFSETS
	.align		4
.L_33:
        /*0088*/ 	.byte	0x04, 0x39
        /*008a*/ 	.short	(.L_35 - .L_34)


	//   ....[0]....
.L_34:
        /*008c*/ 	.word	0x00000230
        /*0090*/ 	.word	0x000000ff
        /*0094*/ 	.word	0x00000000
        /*0098*/ 	.short	0x0100
        /*009a*/ 	.byte	0x08
	.zero		1


	//   ....[1]....
        /*009c*/ 	.word	0x00000240
        /*00a0*/ 	.word	0x000000ff
        /*00a4*/ 	.word	0x00000010
        /*00a8*/ 	.short	0x0100
        /*00aa*/ 	.byte	0x08
	.zero		1


	//   ....[2]....
        /*00ac*/ 	.word	0x00000250
        /*00b0*/ 	.word	0x000000ff
        /*00b4*/ 	.word	0x00000008
        /*00b8*/ 	.short	0x0100
        /*00ba*/ 	.byte	0x08
	.zero		1


	//   ....[3]....
        /*00bc*/ 	.word	0x00000260
        /*00c0*/ 	.word	0x000000ff
        /*00c4*/ 	.word	0x00000018
        /*00c8*/ 	.short	0x0100
        /*00ca*/ 	.byte	0x08
	.zero		1


	//   ....[4]....
        /*00cc*/ 	.word	0x000006b0
        /*00d0*/ 	.word	0x000000ff
        /*00d4*/ 	.word	0x00000030
        /*00d8*/ 	.short	0x0100
        /*00da*/ 	.byte	0x06
	.zero		1


	//   ....[5]....
        /*00dc*/ 	.word	0x00000750
        /*00e0*/ 	.word	0x000000ff
        /*00e4*/ 	.word	0x00000038
        /*00e8*/ 	.short	0x0100
        /*00ea*/ 	.byte	0x06
	.zero		1


	//   ....[6]....
        /*00ec*/ 	.word	0x000014a0
        /*00f0*/ 	.word	0x00000003
        /*00f4*/ 	.word	0x00000000
        /*00f8*/ 	.short	0x010a
        /*00fa*/ 	.byte	0x3f
	.zero		1


	//   ....[7]....
        /*00fc*/ 	.word	0x000014e0
        /*0100*/ 	.word	0x00000003
        /*0104*/ 	.word	0x00000000
        /*0108*/ 	.short	0x010a
        /*010a*/ 	.byte	0x3f
	.zero		1


	//   ....[8]....
        /*010c*/ 	.word	0x00001d00
        /*0110*/ 	.word	0x00000005
        /*0114*/ 	.word	0x00000000
        /*0118*/ 	.short	0x010a
        /*011a*/ 	.byte	0x3f
	.zero		1


	//   ....[9]....
        /*011c*/ 	.word	0x00001d40
        /*0120*/ 	.word	0x00000005
        /*0124*/ 	.word	0x00000000
        /*0128*/ 	.short	0x010a
        /*012a*/ 	.byte	0x3f
	.zero		1


	//   ....[10]....
        /*012c*/ 	.word	0x000023e0
        /*0130*/ 	.word	0x00000005
        /*0134*/ 	.word	0x00000000
        /*0138*/ 	.short	0x0101
        /*013a*/ 	.byte	0x3f
	.zero		1


	//   ....[11]....
        /*013c*/ 	.word	0x000025c0
        /*0140*/ 	.word	0x00000003
        /*0144*/ 	.word	0x00000000
        /*0148*/ 	.short	0x0101
        /*014a*/ 	.byte	0x3f
	.zero		1


	//   ....[12]....
        /*014c*/ 	.word	0x0000bf20
        /*0150*/ 	.word	0x00000014
        /*0154*/ 	.word	0x00000010
        /*0158*/ 	.short	0x010a
        /*015a*/ 	.byte	0x3f
	.zero		1


	//   ....[13]....
        /*015c*/ 	.word	0x0000c3c0
        /*0160*/ 	.word	0x00000004
        /*0164*/ 	.word	0x00000038
        /*0168*/ 	.short	0x0101
        /*016a*/ 	.byte	0x3f
	.zero		1


	//   ....[14]....
        /*016c*/ 	.word	0x0000cad0
        /*0170*/ 	.word	0x00000005
        /*0174*/ 	.word	0x00000000
        /*0178*/ 	.short	0x010a
        /*017a*/ 	.byte	0x3f
	.zero		1


	//   ....[15]....
        /*017c*/ 	.word	0x0000cb50
        /*0180*/ 	.word	0x00000009
        /*0184*/ 	.word	0x00000000
        /*0188*/ 	.short	0x010a
        /*018a*/ 	.byte	0x3f
	.zero		1


	//   ....[16]....
        /*018c*/ 	.word	0x0000cbb0
        /*0190*/ 	.word	0x00000003
        /*0194*/ 	.word	0x00000000
        /*0198*/ 	.short	0x010a
        /*019a*/ 	.byte	0x3f
	.zero		1


	//   ....[17]....
        /*019c*/ 	.word	0x0000cc00
        /*01a0*/ 	.word	0x00000005
        /*01a4*/ 	.word	0x00000000
        /*01a8*/ 	.short	0x010a
        /*01aa*/ 	.byte	0x3f
	.zero		1


	//   ....[18]....
        /*01ac*/ 	.word	0x0000ccd0
        /*01b0*/ 	.word	0x00000014
        /*01b4*/ 	.word	0x00000010
        /*01b8*/ 	.short	0x010a
        /*01ba*/ 	.byte	0x3f
	.zero		1


	//   ....[19]....
        /*01bc*/ 	.word	0x0000cda0
        /*01c0*/ 	.word	0x00000005
        /*01c4*/ 	.word	0x00000000
        /*01c8*/ 	.short	0x010a
        /*01ca*/ 	.byte	0x3f
	.zero		1


	//----- nvinfo : EIATTR_NUM_MBARRIERS
	.align		4
.L_35:
        /*01cc*/ 	.byte	0x03, 0x38
        /*01ce*/ 	.short	0x0006


	//----- nvinfo : EIATTR_EXIT_INSTR_OFFSETS
	.align		4
        /*01d0*/ 	.byte	0x04, 0x1c
        /*01d2*/ 	.short	(.L_37 - .L_36)


	//   ....[0]....
.L_36:
        /*01d4*/ 	.word	0x00000930


	//   ....[1]....
        /*01d8*/ 	.word	0x00001150


	//   ....[2]....
        /*01dc*/ 	.word	0x0000b500


	//   ....[3]....
        /*01e0*/ 	.word	0x0000ba60


	//   ....[4]....
        /*01e4*/ 	.word	0x0000cba0


	//----- nvinfo : EIATTR_MAX_THREADS
	.align		4
.L_37:
        /*01e8*/ 	.byte	0x04, 0x05
        /*01ea*/ 	.short	(.L_39 - .L_38)
.L_38:
        /*01ec*/ 	.word	0x00000180
        /*01f0*/ 	.word	0x00000001
        /*01f4*/ 	.word	0x00000001


	//----- nvinfo : EIATTR_CRS_STACK_SIZE
	.align		4
.L_39:
        /*01f8*/ 	.byte	0x04, 0x1e
        /*01fa*/ 	.short	(.L_41 - .L_40)
.L_40:
        /*01fc*/ 	.word	0x00000000


	//----- nvinfo : EIATTR_CBANK_PARAM_SIZE
	.align		4
.L_41:
        /*0200*/ 	.byte	0x03, 0x19
        /*0202*/ 	.short	0x0470


	//----- nvinfo : EIATTR_PARAM_CBANK
	.align		4
        /*0204*/ 	.byte	0x04, 0x0a
        /*0206*/ 	.short	(.L_43 - .L_42)
	.align		4
.L_42:
        /*0208*/ 	.word	index@(.nv.constant0._ZN7cutlass13device_kernelINS_4gemm6kernel13GemmUniversalIN4cute5tupleIJiiiiEEENS1_10collective13CollectiveMmaINS1_34MainloopSm90TmaGmmaWarpSpecializedILi2ENS5_IJNS4_1CILi4EEESB_NSA_ILi1EEEEEENS1_35KernelTmaWarpSpecializedCooperativeEEENS5_IJNSA_ILi256EEENSA_ILi128EEESH_EEENS_10bfloat16_tENS5_IJlSC_lEEESJ_SK_NS4_8TiledMMAINS4_8MMA_AtomIJNS4_4SM904GMMA28MMA_64x128x16_F32BF16BF16_SSILNSO_5MajorE0ELSQ_0ELNSO_7ScaleInE1ELSR_1EEEEEENS4_6LayoutINS5_IJNSA_ILi2EEESC_SC_EEENS5_IJSC_NSA_ILi0EEESX_EEEEENS5_IJNS4_10UnderscoreES10_S10_EEEEENS4_23SM90_TMA_LOAD_MULTICASTENS4_14ComposedLayoutINS4_7SwizzleILi3ELi4ELi3EEENS4_18smem_ptr_flag_bitsILi16EEENSU_INS5_IJNSA_ILi8EEENSA_ILi64EEEEEENS5_IJS1A_SC_EEEEEEEvNS4_8identityES13_S1E_vS1F_EENS_8epilogue10collective6detail29Sm90TmaWarpSpecializedAdapterINS1I_15DefaultEpilogueISJ_SK_SK_NS1H_6thread17LinearCombinationISJ_Li1EffLNS1M_9ScaleType4KindE0ELNS_15FloatRoundStyleE2ESJ_EENS1_15EpilogueDefaultEEEEEvvEEEEvNT_6ParamsE)
        /*020c*/ 	.short	0x0210
        /*020e*/ 	.short	0x0470


	//----- nvinfo : EIATTR_SW_WAR
	.align		4
.L_43:
        /*0210*/ 	.byte	0x04, 0x36
        /*0212*/ 	.short	(.L_45 - .L_44)
.L_44:
        /*0214*/ 	.word	0x00000008
.L_45:


//--------------------- .nv.callgraph             --------------------------
	.section	.nv.callgraph,"",@"SHT_CUDA_CALLGRAPH"
	.align	4
	.sectionentsize	8
	.align		4
        /*0000*/ 	.word	0x00000000
	.align		4
        /*0004*/ 	.word	0xffffffff
	.align		4
        /*0008*/ 	.word	index@(_ZN7cutlass13device_kernelINS_4gemm6kernel13GemmUniversalIN4cute5tupleIJiiiiEEENS1_10collective13CollectiveMmaINS1_34MainloopSm90TmaGmmaWarpSpecializedILi2ENS5_IJNS4_1CILi4EEESB_NSA_ILi1EEEEEENS1_35KernelTmaWarpSpecializedCooperativeEEENS5_IJNSA_ILi256EEENSA_ILi128EEESH_EEENS_10bfloat16_tENS5_IJlSC_lEEESJ_SK_NS4_8TiledMMAINS4_8MMA_AtomIJNS4_4SM904GMMA28MMA_64x128x16_F32BF16BF16_SSILNSO_5MajorE0ELSQ_0ELNSO_7ScaleInE1ELSR_1EEEEEENS4_6LayoutINS5_IJNSA_ILi2EEESC_SC_EEENS5_IJSC_NSA_ILi0EEESX_EEEEENS5_IJNS4_10UnderscoreES10_S10_EEEEENS4_23SM90_TMA_LOAD_MULTICASTENS4_14ComposedLayoutINS4_7SwizzleILi3ELi4ELi3EEENS4_18smem_ptr_flag_bitsILi16EEENSU_INS5_IJNSA_ILi8EEENSA_ILi64EEEEEENS5_IJS1A_SC_EEEEEEEvNS4_8identityES13_S1E_vS1F_EENS_8epilogue10collective6detail29Sm90TmaWarpSpecializedAdapterINS1I_15DefaultEpilogueISJ_SK_SK_NS1H_6thread17LinearCombinationISJ_Li1EffLNS1M_9ScaleType4KindE0ELNS_15FloatRoundStyleE2ESJ_EENS1_15EpilogueDefaultEEEEEvvEEEEvNT_6ParamsE)
	.align		4
        /*000c*/ 	.word	index@(__assertfail)
	.align		4
        /*0010*/ 	.word	0x00000000
	.align		4
        /*0014*/ 	.word	0xfffffffe
	.align		4
        /*0018*/ 	.word	0x00000000
	.align		4
        /*001c*/ 	.word	0xfffffffd
	.align		4
        /*0020*/ 	.word	0x00000000
	.align		4
        /*0024*/ 	.word	0xfffffffc


//--------------------- .nv.constant4             --------------------------
	.section	.nv.constant4,"a",@progbits
	.align	8
	.align		8
.nv.constant4:
        /*0000*/ 	.dword	__assertfail
	.align		8
        /*0008*/ 	.dword	__unnamed_1
	.align		8
        /*0010*/ 	.dword	_ZN40_INTERNAL_7ca73aef_4_k_cu_ca33a606_285694cuda3std3__45__cpo5beginE
	.align		8
        /*0018*/ 	.dword	_ZN40_INTERNAL_7ca73aef_4_k_cu_ca33a606_285694cuda3std3__45__cpo3endE
	.align		8
        /*0020*/ 	.dword	_ZN40_INTERNAL_7ca73aef_4_k_cu_ca33a606_285694cuda3std3__45__cpo6cbeginE
	.align		8
        /*0028*/ 	.dword	_ZN40_INTERNAL_7ca73aef_4_k_cu_ca33a606_285694cuda3std3__45__cpo4cendE
	.align		8
        /*0030*/ 	.dword	_ZN40_INTERNAL_7ca73aef_4_k_cu_ca33a606_285694cuda3std3__442_GLOBAL__N__7ca73aef_4_k_cu_ca33a606_285696ignoreE
	.align		8
        /*0038*/ 	.dword	_ZN40_INTERNAL_7ca73aef_4_k_cu_ca33a606_285694cuda3std3__419piecewise_constructE
	.align		8
        /*0040*/ 	.dword	_ZN40_INTERNAL_7ca73aef_4_k_cu_ca33a606_285694cuda3std3__48in_placeE
	.align		8
        /*0048*/ 	.dword	_ZN40_INTERNAL_7ca73aef_4_k_cu_ca33a606_285694cuda3std6ranges3__45__cpo4swapE
	.align		8
        /*0050*/ 	.dword	_ZN40_INTERNAL_7ca73aef_4_k_cu_ca33a606_285694cuda3std6ranges3__45__cpo9iter_moveE
	.align		8
        /*0058*/ 	.dword	_ZN40_INTERNAL_7ca73aef_4_k_cu_ca33a606_285694cute7productE
	.align		8
        /*0060*/ 	.dword	_ZN40_INTERNAL_7ca73aef_4_k_cu_ca33a606_285694cute1_E
	.align		8
        /*0068*/ 	.dword	$str$22
	.align		8
        /*0070*/ 	.dword	$str$23


//--------------------- .text._ZN7cutlass13device_kernelINS_4gemm6kernel13GemmUniversalIN4cute5tupleIJiiiiEEENS1_10collective13CollectiveMmaINS1_34MainloopSm90TmaGmmaWarpSpecializedILi2ENS5_IJNS4_1CILi4EEESB_NSA_ILi1EEEEEENS1_35KernelTmaWarpSpecializedCooperativeEEENS5_IJNSA_ILi256EEENSA_ILi128EEESH_EEENS_10bfloat16_tENS5_IJlSC_lEEESJ_SK_NS4_8TiledMMAINS4_8MMA_AtomIJNS4_4SM904GMMA28MMA_64x128x16_F32BF16BF16_SSILNSO_5MajorE0ELSQ_0ELNSO_7ScaleInE1ELSR_1EEEEEENS4_6LayoutINS5_IJNSA_ILi2EEESC_SC_EEENS5_IJSC_NSA_ILi0EEESX_EEEEENS5_IJNS4_10UnderscoreES10_S10_EEEEENS4_23SM90_TMA_LOAD_MULTICASTENS4_14ComposedLayoutINS4_7SwizzleILi3ELi4ELi3EEENS4_18smem_ptr_flag_bitsILi16EEENSU_INS5_IJNSA_ILi8EEENSA_ILi64EEEEEENS5_IJS1A_SC_EEEEEEEvNS4_8identityES13_S1E_vS1F_EENS_8epilogue10collective6detail29Sm90TmaWarpSpecializedAdapterINS1I_15DefaultEpilogueISJ_SK_SK_NS1H_6thread17LinearCombinationISJ_Li1EffLNS1M_9ScaleType4KindE0ELNS_15FloatRoundStyleE2ESJ_EENS1_15EpilogueDefaultEEEEEvvEEEEvNT_6ParamsE --------------------------
	.section	.text._ZN7cutlass13device_kernelINS_4gemm6kernel13GemmUniversalIN4cute5tupleIJiiiiEEENS1_10collective13CollectiveMmaINS1_34MainloopSm90TmaGmmaWarpSpecializedILi2ENS5_IJNS4_1CILi4EEESB_NSA_ILi1EEEEEENS1_35KernelTmaWarpSpecializedCooperativeEEENS5_IJNSA_ILi256EEENSA_ILi128EEESH_EEENS_10bfloat16_tENS5_IJlSC_lEEESJ_SK_NS4_8TiledMMAINS4_8MMA_AtomIJNS4_4SM904GMMA28MMA_64x128x16_F32BF16BF16_SSILNSO_5MajorE0ELSQ_0ELNSO_7ScaleInE1ELSR_1EEEEEENS4_6LayoutINS5_IJNSA_ILi2EEESC_SC_EEENS5_IJSC_NSA_ILi0EEESX_EEEEENS5_IJNS4_10UnderscoreES10_S10_EEEEENS4_23SM90_TMA_LOAD_MULTICASTENS4_14ComposedLayoutINS4_7SwizzleILi3ELi4ELi3EEENS4_18smem_ptr_flag_bitsILi16EEENSU_INS5_IJNSA_ILi8EEENSA_ILi64EEEEEENS5_IJS1A_SC_EEEEEEEvNS4_8identityES13_S1E_vS1F_EENS_8epilogue10collective6detail29Sm90TmaWarpSpecializedAdapterINS1I_15DefaultEpilogueISJ_SK_SK_NS1H_6thread17LinearCombinationISJ_Li1EffLNS1M_9ScaleType4KindE0ELNS_15FloatRoundStyleE2ESJ_EENS1_15EpilogueDefaultEEEEEvvEEEEvNT_6ParamsE,"ax",@progbits
	.align	128
.text._ZN7cutlass13device_kernelINS_4gemm6kernel13GemmUniversalIN4cute5tupleIJiiiiEEENS1_10collective13CollectiveMmaINS1_34MainloopSm90TmaGmmaWarpSpecializedILi2ENS5_IJNS4_1CILi4EEESB_NSA_ILi1EEEEEENS1_35KernelTmaWarpSpecializedCooperativeEEENS5_IJNSA_ILi256EEENSA_ILi128EEESH_EEENS_10bfloat16_tENS5_IJlSC_lEEESJ_SK_NS4_8TiledMMAINS4_8MMA_AtomIJNS4_4SM904GMMA28MMA_64x128x16_F32BF16BF16_SSILNSO_5MajorE0ELSQ_0ELNSO_7ScaleInE1ELSR_1EEEEEENS4_6LayoutINS5_IJNSA_ILi2EEESC_SC_EEENS5_IJSC_NSA_ILi0EEESX_EEEEENS5_IJNS4_10UnderscoreES10_S10_EEEEENS4_23SM90_TMA_LOAD_MULTICASTENS4_14ComposedLayoutINS4_7SwizzleILi3ELi4ELi3EEENS4_18smem_ptr_flag_bitsILi16EEENSU_INS5_IJNSA_ILi8EEENSA_ILi64EEEEEENS5_IJS1A_SC_EEEEEEEvNS4_8identityES13_S1E_vS1F_EENS_8epilogue10collective6detail29Sm90TmaWarpSpecializedAdapterINS1I_15DefaultEpilogueISJ_SK_SK_NS1H_6thread17LinearCombinationISJ_Li1EffLNS1M_9ScaleType4KindE0ELNS_15FloatRoundStyleE2ESJ_EENS1_15EpilogueDefaultEEEEEvvEEEEvNT_6ParamsE:
        .type           _ZN7cutlass13device_kernelINS_4gemm6kernel13GemmUniversalIN4cute5tupleIJiiiiEEENS1_10collective13CollectiveMmaINS1_34MainloopSm90TmaGmmaWarpSpecializedILi2ENS5_IJNS4_1CILi4EEESB_NSA_ILi1EEEEEENS1_35KernelTmaWarpSpecializedCooperativeEEENS5_IJNSA_ILi256EEENSA_ILi128EEESH_EEENS_10bfloat16_tENS5_IJlSC_lEEESJ_SK_NS4_8TiledMMAINS4_8MMA_AtomIJNS4_4SM904GMMA28MMA_64x128x16_F32BF16BF16_SSILNSO_5MajorE0ELSQ_0ELNSO_7ScaleInE1ELSR_1EEEEEENS4_6LayoutINS5_IJNSA_ILi2EEESC_SC_EEENS5_IJSC_NSA_ILi0EEESX_EEEEENS5_IJNS4_10UnderscoreES10_S10_EEEEENS4_23SM90_TMA_LOAD_MULTICASTENS4_14ComposedLayoutINS4_7SwizzleILi3ELi4ELi3EEENS4_18smem_ptr_flag_bitsILi16EEENSU_INS5_IJNSA_ILi8EEENSA_ILi64EEEEEENS5_IJS1A_SC_EEEEEEEvNS4_8identityES13_S1E_vS1F_EENS_8epilogue10collective6detail29Sm90TmaWarpSpecializedAdapterINS1I_15DefaultEpilogueISJ_SK_SK_NS1H_6thread17LinearCombinationISJ_Li1EffLNS1M_9ScaleType4KindE0ELNS_15FloatRoundStyleE2ESJ_EENS1_15EpilogueDefaultEEEEEvvEEEEvNT_6ParamsE,@function
        .size           _ZN7cutlass13device_kernelINS_4gemm6kernel13GemmUniversalIN4cute5tupleIJiiiiEEENS1_10collective13CollectiveMmaINS1_34MainloopSm90TmaGmmaWarpSpecializedILi2ENS5_IJNS4_1CILi4EEESB_NSA_ILi1EEEEEENS1_35KernelTmaWarpSpecializedCooperativeEEENS5_IJNSA_ILi256EEENSA_ILi128EEESH_EEENS_10bfloat16_tENS5_IJlSC_lEEESJ_SK_NS4_8TiledMMAINS4_8MMA_AtomIJNS4_4SM904GMMA28MMA_64x128x16_F32BF16BF16_SSILNSO_5MajorE0ELSQ_0ELNSO_7ScaleInE1ELSR_1EEEEEENS4_6LayoutINS5_IJNSA_ILi2EEESC_SC_EEENS5_IJSC_NSA_ILi0EEESX_EEEEENS5_IJNS4_10UnderscoreES10_S10_EEEEENS4_23SM90_TMA_LOAD_MULTICASTENS4_14ComposedLayoutINS4_7SwizzleILi3ELi4ELi3EEENS4_18smem_ptr_flag_bitsILi16EEENSU_INS5_IJNSA_ILi8EEENSA_ILi64EEEEEENS5_IJS1A_SC_EEEEEEEvNS4_8identityES13_S1E_vS1F_EENS_8epilogue10collective6detail29Sm90TmaWarpSpecializedAdapterINS1I_15DefaultEpilogueISJ_SK_SK_NS1H_6thread17LinearCombinationISJ_Li1EffLNS1M_9ScaleType4KindE0ELNS_15FloatRoundStyleE2ESJ_EENS1_15EpilogueDefaultEEEEEvvEEEEvNT_6ParamsE,(.L_x_319 - _ZN7cutlass13device_kernelINS_4gemm6kernel13GemmUniversalIN4cute5tupleIJiiiiEEENS1_10collective13CollectiveMmaINS1_34MainloopSm90TmaGmmaWarpSpecializedILi2ENS5_IJNS4_1CILi4EEESB_NSA_ILi1EEEEEENS1_35KernelTmaWarpSpecializedCooperativeEEENS5_IJNSA_ILi256EEENSA_ILi128EEESH_EEENS_10bfloat16_tENS5_IJlSC_lEEESJ_SK_NS4_8TiledMMAINS4_8MMA_AtomIJNS4_4SM904GMMA28MMA_64x128x16_F32BF16BF16_SSILNSO_5MajorE0ELSQ_0ELNSO_7ScaleInE1ELSR_1EEEEEENS4_6LayoutINS5_IJNSA_ILi2EEESC_SC_EEENS5_IJSC_NSA_ILi0EEESX_EEEEENS5_IJNS4_10UnderscoreES10_S10_EEEEENS4_23SM90_TMA_LOAD_MULTICASTENS4_14ComposedLayoutINS4_7SwizzleILi3ELi4ELi3EEENS4_18smem_ptr_flag_bitsILi16EEENSU_INS5_IJNSA_ILi8EEENSA_ILi64EEEEEENS5_IJS1A_SC_EEEEEEEvNS4_8identityES13_S1E_vS1F_EENS_8epilogue10collective6detail29Sm90TmaWarpSpecializedAdapterINS1I_15DefaultEpilogueISJ_SK_SK_NS1H_6thread17LinearCombinationISJ_Li1EffLNS1M_9ScaleType4KindE0ELNS_15FloatRoundStyleE2ESJ_EENS1_15EpilogueDefaultEEEEEvvEEEEvNT_6ParamsE)
        .other          _ZN7cutlass13device_kernelINS_4gemm6kernel13GemmUniversalIN4cute5tupleIJiiiiEEENS1_10collective13CollectiveMmaINS1_34MainloopSm90TmaGmmaWarpSpecializedILi2ENS5_IJNS4_1CILi4EEESB_NSA_ILi1EEEEEENS1_35KernelTmaWarpSpecializedCooperativeEEENS5_IJNSA_ILi256EEENSA_ILi128EEESH_EEENS_10bfloat16_tENS5_IJlSC_lEEESJ_SK_NS4_8TiledMMAINS4_8MMA_AtomIJNS4_4SM904GMMA28MMA_64x128x16_F32BF16BF16_SSILNSO_5MajorE0ELSQ_0ELNSO_7ScaleInE1ELSR_1EEEEEENS4_6LayoutINS5_IJNSA_ILi2EEESC_SC_EEENS5_IJSC_NSA_ILi0EEESX_EEEEENS5_IJNS4_10UnderscoreES10_S10_EEEEENS4_23SM90_TMA_LOAD_MULTICASTENS4_14ComposedLayoutINS4_7SwizzleILi3ELi4ELi3EEENS4_18smem_ptr_flag_bitsILi16EEENSU_INS5_IJNSA_ILi8EEENSA_ILi64EEEEEENS5_IJS1A_SC_EEEEEEEvNS4_8identityES13_S1E_vS1F_EENS_8epilogue10collective6detail29Sm90TmaWarpSpecializedAdapterINS1I_15DefaultEpilogueISJ_SK_SK_NS1H_6thread17LinearCombinationISJ_Li1EffLNS1M_9ScaleType4KindE0ELNS_15FloatRoundStyleE2ESJ_EENS1_15EpilogueDefaultEEEEEvvEEEEvNT_6ParamsE,@"STO_CUDA_ENTRY STV_DEFAULT"
_ZN7cutlass13device_kernelINS_4gemm6kernel13GemmUniversalIN4cute5tupleIJiiiiEEENS1_10collective13CollectiveMmaINS1_34MainloopSm90TmaGmmaWarpSpecializedILi2ENS5_IJNS4_1CILi4EEESB_NSA_ILi1EEEEEENS1_35KernelTmaWarpSpecializedCooperativeEEENS5_IJNSA_ILi256EEENSA_ILi128EEESH_EEENS_10bfloat16_tENS5_IJlSC_lEEESJ_SK_NS4_8TiledMMAINS4_8MMA_AtomIJNS4_4SM904GMMA28MMA_64x128x16_F32BF16BF16_SSILNSO_5MajorE0ELSQ_0ELNSO_7ScaleInE1ELSR_1EEEEEENS4_6LayoutINS5_IJNSA_ILi2EEESC_SC_EEENS5_IJSC_NSA_ILi0EEESX_EEEEENS5_IJNS4_10UnderscoreES10_S10_EEEEENS4_23SM90_TMA_LOAD_MULTICASTENS4_14ComposedLayoutINS4_7SwizzleILi3ELi4ELi3EEENS4_18smem_ptr_flag_bitsILi16EEENSU_INS5_IJNSA_ILi8EEENSA_ILi64EEEEEENS5_IJS1A_SC_EEEEEEEvNS4_8identityES13_S1E_vS1F_EENS_8epilogue10collective6detail29Sm90TmaWarpSpecializedAdapterINS1I_15DefaultEpilogueISJ_SK_SK_NS1H_6thread17LinearCombinationISJ_Li1EffLNS1M_9ScaleType4KindE0ELNS_15FloatRoundStyleE2ESJ_EENS1_15EpilogueDefaultEEEEEvvEEEEvNT_6ParamsE:
[----:B------:R-:W0:Y:S01]  /*0000*/  LDC R1, c[0x0][0x28] ;  /* 0x00000a00ff017b82 */ /* 0x000e220000000800 */
[----:B------:R-:W1:Y:S01]  /*0010*/  S2R R18, SR_TID.X ;  /* 0x0000000000127919 */ /* 0x000e620000002100 */
[----:B------:R-:W-:Y:S01]  /*0020*/  ELECT P0, URZ, PT ;  /* 0x00000000003f782f */ /* 0x000fe20003800000 */
[----:B------:R-:W-:Y:S01]  /*0030*/  BSSY B0, `(.L_x_0) ;  /* 0x000000f000007945 */ /* 0x000fe20003800000 */
[--C-:B-1----:R-:W-:Y:S02]  /*0040*/  SHF.R.U32.HI R0, RZ, 0x5, R18.reuse ;  /* 0x00000005ff007819 */ /* 0x102fe40000011612 */
[----:B------:R-:W-:-:S03]  /*0050*/  SHF.R.U32.HI R3, RZ, 0x7, R18 ;  /* 0x00000007ff037819 */ /* 0x000fc60000011612 */
[----:B------:R-:W1:Y:S04]  /*0060*/  SHFL.IDX PT, R2, R0, RZ, 0x1f ;  /* 0x00001fff00027589 */ /* 0x000e6800000e0000 */
[----:B------:R2:W3:Y:S01]  /*0070*/  SHFL.IDX PT, R5, R3, RZ, 0x1f ;  /* 0x00001fff03057589 */ /* 0x0004e200000e0000 */
[----:B-1----:R-:W-:-:S13]  /*0080*/  ISETP.NE.OR P0, PT, R2, RZ, !P0 ;  /* 0x000000ff0200720c */ /* 0x002fda0004705670 */
[----:B0-23--:R-:W-:Y:S05]  /*0090*/  @P0 BRA `(.L_x_1) ;  /* 0x0000000000200947 */ /* 0x00dfea0003800000 */
[----:B------:R-:W-:Y:S02]  /*00a0*/  ULDC.64 UR4, c[0x0][0x198] ;  /* 0x0000660000047ab9 */ /* 0x000fe40000000a00 */
[----:B------:R-:W-:Y:S02]  /*00b0*/  UIADD3 UR6, UP0, UR4, 0xf0, URZ ;  /* 0x000000f004067890 */ /* 0x000fe4000ff1e03f */
[----:B------:R-:W-:Y:S02]  /*00c0*/  UIADD3 UR4, UP1, UR4, 0x1f0, URZ ;  /* 0x000001f004047890 */ /* 0x000fe4000ff3e03f */
[----:B------:R-:W-:Y:S02]  /*00d0*/  UIADD3.X UR7, URZ, UR5, URZ, UP0, !UPT ;  /* 0x000000053f077290 */ /* 0x000fe400087fe43f */
[----:B------:R-:W-:-:S07]  /*00e0*/  UIADD3.X UR5, URZ, UR5, URZ, UP1, !UPT ;  /* 0x000000053f057290 */ /* 0x000fce0008ffe43f */
[----:B------:R0:W-:Y:S02]  /*00f0*/  UTMACCTL.PF [UR6] ;  /* 0x00000000060079b9 */ /* 0x0001e40008040000 */
[----:B------:R0:W-:Y:S02]  /*0100*/  UTMACCTL.PF [UR4] ;  /* 0x00000000040079b9 */ /* 0x0001e40008040000 */
[----:B0-----:R-:W-:Y:S01]  /*0110*/  NOP ;  /* 0x0000000000007918 */ /* 0x001fe20000000000 */
.L_x_1:
[----:B------:R-:W-:Y:S05]  /*0120*/  BSYNC B0 ;  /* 0x0000000000007941 */ /* 0x000fea0003800000 */
.L_x_0:
[----:B------:R-:W0:Y:S02]  /*0130*/  SHFL.IDX PT, R3, R0, RZ, 0x1f ;  /* 0x00001fff00037589 */ /* 0x000e2400000e0000 */
[----:B0-----:R-:W-:-:S13]  /*0140*/  ISETP.NE.AND P0, PT, R3, RZ, PT ;  /* 0x000000ff0300720c */ /* 0x001fda0003f05270 */
[----:B------:R-:W-:Y:S05]  /*0150*/  @P0 BRA `(.L_x_2) ;  /* 0x0000000000480947 */ /* 0x000fea0003800000 */
[----:B------:R-:W0:Y:S01]  /*0160*/  S2UR UR8, SR_CgaCtaId ;  /* 0x00000000000879c3 */ /* 0x000e220000008800 */
[----:B------:R-:W-:Y:S01]  /*0170*/  UMOV UR4, 0x400 ;  /* 0x0000040000047882 */ /* 0x000fe20000000000 */
[----:B------:R-:W-:Y:S01]  /*0180*/  UMOV UR5, 0x1 ;  /* 0x0000000100057882 */ /* 0x000fe20000000000 */
[----:B------:R-:W-:Y:S01]  /*0190*/  UMOV UR6, 0xe ;  /* 0x0000000e00067882 */ /* 0x000fe20000000000 */
[----:B------:R-:W-:Y:S01]  /*01a0*/  ELECT P0, URZ, PT ;  /* 0x00000000003f782f */ /* 0x000fe20003800000 */
[----:B------:R-:W-:-:S04]  /*01b0*/  UIADD3 UR6, -UR6, 0x100000, URZ ;  /* 0x0010000006067890 */ /* 0x000fc8000fffe13f */
[----:B------:R-:W-:Y:S02]  /*01c0*/  USHF.L.U32 UR7, UR6, 0xb, URZ ;  /* 0x0000000b06077899 */ /* 0x000fe4000800063f */
[----:B------:R-:W-:Y:S02]  /*01d0*/  USHF.L.U32 UR6, UR6, 0x1, URZ ;  /* 0x0000000106067899 */ /* 0x000fe4000800063f */
[----:B0-----:R-:W-:Y:S02]  /*01e0*/  ULEA UR8, UR8, UR4, 0x18 ;  /* 0x0000000408087291 */ /* 0x001fe4000f8ec03f */
[----:B------:R-:W-:-:S04]  /*01f0*/  UIADD3 UR4, -UR5, 0x100000, URZ ;  /* 0x0010000005047890 */ /* 0x000fc8000fffe13f */
[----:B------:R-:W-:Y:S02]  /*0200*/  USHF.L.U32 UR5, UR4, 0xb, URZ ;  /* 0x0000000b04057899 */ /* 0x000fe4000800063f */
[----:B------:R-:W-:Y:S01]  /*0210*/  USHF.L.U32 UR4, UR4, 0x1, URZ ;  /* 0x0000000104047899 */ /* 0x000fe2000800063f */
[----:B------:R-:W0:Y:S11]  /*0220*/  FENCE.VIEW.ASYNC.S ;  /* 0x00000000000073c6 */ /* 0x000e360000000000 */
[----:B0-----:R0:W1:Y:S01]  /*0230*/  SYNCS.EXCH.64 URZ, [UR8], UR4 ;  /* 0x00000004083f75b2 */ /* 0x0010620008000100 */
[----:B------:R0:W2:Y:S01]  /*0240*/  SYNCS.EXCH.64 URZ, [UR8+0x10], UR6 ;  /* 0x00001006083f75b2 */ /* 0x0000a20008000100 */
[----:B------:R0:W3:Y:S01]  /*0250*/  SYNCS.EXCH.64 URZ, [UR8+0x8], UR4 ;  /* 0x00000804083f75b2 */ /* 0x0000e20008000100 */
[----:B------:R0:W4:Y:S01]  /*0260*/  SYNCS.EXCH.64 URZ, [UR8+0x18], UR6 ;  /* 0x00001806083f75b2 */ /* 0x0001220008000100 */
[----:B------:R-:W-:Y:S01]  /*0270*/  NOP ;  /* 0x0000000000007918 */ /* 0x000fe20000000000 */
.L_x_2:
[----:B------:R-:W-:Y:S01]  /*0280*/  SHF.R.S32.HI R7, RZ, 0x1f, R18 ;  /* 0x0000001fff077819 */ /* 0x000fe20000011412 */
[----:B------:R-:W5:Y:S01]  /*0290*/  SHFL.IDX PT, R0, R0, RZ, 0x1f ;  /* 0x00001fff00007589 */ /* 0x000f6200000e0000 */
[----:B0-----:R-:W0:Y:S01]  /*02a0*/  S2UR UR8, SR_CTAID.X ;  /* 0x00000000000879c3 */ /* 0x001e220000002500 */
[----:B------:R-:W-:Y:S02]  /*02b0*/  ELECT P0, URZ, PT ;  /* 0x00000000003f782f */ /* 0x000fe40003800000 */
[----:B------:R-:W-:Y:S01]  /*02c0*/  LEA.HI R7, R7, R18, RZ, 0x7 ;  /* 0x0000001207077211 */ /* 0x000fe200078f38ff */
[----:B------:R-:W1:Y:S01]  /*02d0*/  S2R R4, SR_CTAID.Y ;  /* 0x0000000000047919 */ /* 0x000e620000002600 */
[----:B------:R-:W-:Y:S01]  /*02e0*/  SHF.R.S32.HI R8, RZ, 0x1f, R3 ;  /* 0x0000001fff087819 */ /* 0x000fe20000011403 */
[----:B------:R-:W-:Y:S01]  /*02f0*/  ULDC UR4, c[0x0][0x150] ;  /* 0x0000540000047ab9 */ /* 0x000fe20000000800 */
[----:B------:R-:W-:Y:S01]  /*0300*/  LOP3.LUT R7, R7, 0xffffff80, RZ, 0xc0, !PT ;  /* 0xffffff8007077812 */ /* 0x000fe200078ec0ff */
[----:B------:R-:W-:Y:S01]  /*0310*/  NOP ;  /* 0x0000000000007918 */ /* 0x000fe20000000000 */
[----:B------:R-:W-:Y:S01]  /*0320*/  LEA.HI R8, R8, R3, RZ, 0x2 ;  /* 0x0000000308087211 */ /* 0x000fe200078f10ff */
[----:B------:R-:W2:Y:S01]  /*0330*/  LDC R10, c[0x0][0x144] ;  /* 0x00005100ff0a7b82 */ /* 0x000ea20000000800 */
[----:B------:R-:W-:Y:S01]  /*0340*/  NOP ;  /* 0x0000000000007918 */ /* 0x000fe20000000000 */
[----:B------:R-:W-:Y:S01]  /*0350*/  IMAD.IADD R6, R18, 0x1, -R7 ;  /* 0x0000000112067824 */ /* 0x000fe200078e0a07 */
[----:B------:R-:W-:Y:S01]  /*0360*/  LOP3.LUT R8, R8, 0x3ffffffc, RZ, 0xc0, !PT ;  /* 0x3ffffffc08087812 */ /* 0x000fe200078ec0ff */
[----:B------:R-:W-:Y:S01]  /*0370*/  IMAD.MOV.U32 R22, RZ, RZ, 0x1 ;  /* 0x00000001ff167424 */ /* 0x000fe200078e00ff */
[----:B------:R-:W-:-:S02]  /*0380*/  ISETP.NE.AND P3, PT, R5, RZ, PT ;  /* 0x000000ff0500720c */ /* 0x000fc40003f65270 */
[----:B------:R-:W-:Y:S01]  /*0390*/  SHF.R.S32.HI R7, RZ, 0x1f, R6 ;  /* 0x0000001fff077819 */ /* 0x000fe20000011406 */
[----:B------:R-:W-:Y:S01]  /*03a0*/  IMAD.IADD R8, R3, 0x1, -R8 ;  /* 0x0000000103087824 */ /* 0x000fe200078e0a08 */
[----:B------:R-:W3:Y:S02]  /*03b0*/  LDC R12, c[0x0][0x140] ;  /* 0x00005000ff0c7b82 */ /* 0x000ee40000000800 */
[----:B------:R-:W-:Y:S02]  /*03c0*/  LEA.HI R7, R7, R6, RZ, 0x3 ;  /* 0x0000000607077211 */ /* 0x000fe400078f18ff */
[----:B-----5:R-:W-:Y:S02]  /*03d0*/  ISETP.NE.OR P0, PT, R0, RZ, !P0 ;  /* 0x000000ff0000720c */ /* 0x020fe40004705670 */
[--C-:B------:R-:W-:Y:S02]  /*03e0*/  SHF.R.S32.HI R0, RZ, 0x3, R7.reuse ;  /* 0x00000003ff007819 */ /* 0x100fe40000011407 */
[----:B------:R-:W-:-:S02]  /*03f0*/  SHF.R.S32.HI R7, RZ, 0x1f, R7 ;  /* 0x0000001fff077819 */ /* 0x000fc40000011407 */
[----:B0-----:R-:W-:Y:S02]  /*0400*/  I2FP.F32.U32 R9, UR8 ;  /* 0x0000000800097c45 */ /* 0x001fe40008201000 */
[----:B------:R-:W-:-:S03]  /*0410*/  LEA.HI R7, R7, R0, RZ, 0x2 ;  /* 0x0000000007077211 */ /* 0x000fc600078f10ff */
[----:B------:R-:W-:Y:S01]  /*0420*/  FMUL R9, R9, UR4 ;  /* 0x0000000409097c20 */ /* 0x000fe20008400000 */
[----:B------:R-:W-:Y:S01]  /*0430*/  LOP3.LUT R7, R7, 0xfffffffc, RZ, 0xc0, !PT ;  /* 0xfffffffc07077812 */ /* 0x000fe200078ec0ff */
[----:B------:R-:W-:Y:S01]  /*0440*/  VOTEU.ALL UP0, P0 ;  /* 0x00000000003f7886 */ /* 0x000fe20000000000 */
[----:B-1----:R-:W-:Y:S01]  /*0450*/  I2FP.F32.U32 R11, R4 ;  /* 0x00000004000b7245 */ /* 0x002fe20000201000 */
[----:B------:R-:W-:Y:S01]  /*0460*/  ULDC UR4, c[0x0][0x154] ;  /* 0x0000550000047ab9 */ /* 0x000fe20000000800 */
[----:B------:R-:W-:Y:S01]  /*0470*/  VOTEU.ALL UP1, P0 ;  /* 0x00000000003f7886 */ /* 0x000fe20000020000 */
[----:B------:R-:W-:Y:S01]  /*0480*/  IMAD.IADD R7, R0, 0x1, -R7 ;  /* 0x0000000100077824 */ /* 0x000fe200078e0a07 */
[----:B------:R-:W0:Y:S01]  /*0490*/  F2I.U32.TRUNC.NTZ R9, R9 ;  /* 0x0000000900097305 */ /* 0x000e22000020f000 */
[----:B------:R-:W1:Y:S01]  /*04a0*/  @!UP0 S2UR UR7, SR_CgaCtaId ;  /* 0x00000000000789c3 */ /* 0x000e620000008800 */
[----:B------:R-:W-:Y:S01]  /*04b0*/  @!UP0 UMOV UR6, 0x400 ;  /* 0x0000040000068882 */ /* 0x000fe20000000000 */
[----:B------:R-:W-:Y:S01]  /*04c0*/  IMAD R8, R8, 0x4, R7 ;  /* 0x0000000408087824 */ /* 0x000fe200078e0207 */
[----:B---3--:R-:W-:-:S04]  /*04d0*/  ISETP.EQ.U32.AND P2, PT, R12, 0x1, PT ;  /* 0x000000010c00780c */ /* 0x008fc80003f42070 */
[----:B------:R-:W-:-:S04]  /*04e0*/  SHF.R.S32.HI R3, RZ, 0x1f, R8 ;  /* 0x0000001fff037819 */ /* 0x000fc80000011408 */
[----:B------:R-:W-:Y:S01]  /*04f0*/  LEA.HI R0, R3, R8, RZ, 0x2 ;  /* 0x0000000803007211 */ /* 0x000fe200078f10ff */
[----:B0-----:R-:W-:-:S03]  /*0500*/  IMAD.MOV R7, RZ, RZ, -R9 ;  /* 0x000000ffff077224 */ /* 0x001fc600078e0a09 */
[----:B------:R-:W-:Y:S01]  /*0510*/  LOP3.LUT R9, R0, 0xfffffffc, RZ, 0xc0, !PT ;  /* 0xfffffffc00097812 */ /* 0x000fe200078ec0ff */
[----:B--2---:R-:W-:Y:S02]  /*0520*/  IMAD R3, R10, R7, UR8 ;  /* 0x000000080a037e24 */ /* 0x004fe4000f8e0207 */
[----:B------:R-:W-:Y:S02]  /*0530*/  FMUL R10, R11, UR4 ;  /* 0x000000040b0a7c20 */ /* 0x000fe40008400000 */
[C---:B------:R-:W-:Y:S01]  /*0540*/  IMAD.IADD R0, R8.reuse, 0x1, -R9 ;  /* 0x0000000108007824 */ /* 0x040fe200078e0a09 */
[----:B------:R-:W0:Y:S01]  /*0550*/  LDC R7, c[0x0][0x148] ;  /* 0x00005200ff077b82 */ /* 0x000e220000000800 */
[----:B------:R-:W-:Y:S01]  /*0560*/  SHF.R.S32.HI R9, RZ, 0x1f, R2 ;  /* 0x0000001fff097819 */ /* 0x000fe20000011402 */
[----:B------:R-:W-:Y:S01]  /*0570*/  IMAD.SHL.U32 R11, R8, 0x4, RZ ;  /* 0x00000004080b7824 */ /* 0x000fe200078e00ff */
[----:B------:R-:W-:Y:S01]  /*0580*/  UMOV UR4, 0x20 ;  /* 0x0000002000047882 */ /* 0x000fe20000000000 */
[----:B------:R-:W-:Y:S01]  /*0590*/  ISETP.NE.AND P4, PT, R0, R3, PT ;  /* 0x000000030000720c */ /* 0x000fe20003f85270 */
[----:B------:R-:W2:Y:S01]  /*05a0*/  F2I.U32.TRUNC.NTZ R10, R10 ;  /* 0x0000000a000a7305 */ /* 0x000ea2000020f000 */
[----:B------:R-:W-:Y:S01]  /*05b0*/  LEA.HI R9, R9, R2, RZ, 0x2 ;  /* 0x0000000209097211 */ /* 0x000fe200078f10ff */
[----:B------:R-:W-:-:S04]  /*05c0*/  @!UP0 UIADD3 UR4, -UR4, 0x100000, URZ ;  /* 0x0010000004048890 */ /* 0x000fc8000fffe13f */
[----:B------:R-:W-:Y:S02]  /*05d0*/  @!UP0 USHF.L.U32 UR5, UR4, 0xb, URZ ;  /* 0x0000000b04058899 */ /* 0x000fe4000800063f */
[----:B------:R-:W-:Y:S01]  /*05e0*/  @!UP0 USHF.L.U32 UR4, UR4, 0x1, URZ ;  /* 0x0000000104048899 */ /* 0x000fe2000800063f */
[----:B------:R-:W-:Y:S01]  /*05f0*/  LOP3.LUT R152, R8, 0xc, R11, 0x78, !PT ;  /* 0x0000000c08987812 */ /* 0x000fe200078e780b */
[----:B-1----:R-:W-:Y:S01]  /*0600*/  @!UP0 ULEA UR6, UR7, UR6, 0x18 ;  /* 0x0000000607068291 */ /* 0x002fe2000f8ec03f */
[----:B------:R-:W-:Y:S01]  /*0610*/  LOP3.LUT R9, R9, 0xfffffffc, RZ, 0xc0, !PT ;  /* 0xfffffffc09097812 */ /* 0x000fe200078ec0ff */
[----:B------:R-:W-:Y:S01]  /*0620*/  VOTEU.ALL UP0, P0 ;  /* 0x00000000003f7886 */ /* 0x000fe20000000000 */
[----:B------:R-:W-:Y:S01]  /*0630*/  LOP3.LUT P0, RZ, R6, 0x7, RZ, 0xc0, !PT ;  /* 0x0000000706ff7812 */ /* 0x000fe2000780c0ff */
[----:B------:R-:W-:Y:S02]  /*0640*/  VIADD R6, R5, 0xffffffff ;  /* 0xffffffff05067836 */ /* 0x000fe40000000000 */
[----:B------:R-:W-:Y:S01]  /*0650*/  IMAD.IADD R0, R2, 0x1, -R9 ;  /* 0x0000000102007824 */ /* 0x000fe200078e0a09 */
[----:B------:R-:W-:-:S02]  /*0660*/  ISETP.LT.U32.AND P0, PT, R152, 0x10, !P0 ;  /* 0x000000109800780c */ /* 0x000fc40004701070 */
[----:B------:R-:W-:Y:S01]  /*0670*/  @P4 SHF.R.S32.HI R9, RZ, 0x1f, R152 ;  /* 0x0000001fff094819 */ /* 0x000fe20000011498 */
[----:B--2---:R-:W-:Y:S01]  /*0680*/  IMAD.MOV R20, RZ, RZ, -R10 ;  /* 0x000000ffff147224 */ /* 0x004fe200078e0a0a */
[C---:B------:R-:W-:Y:S01]  /*0690*/  ISETP.NE.AND P1, PT, R0.reuse, 0x3, PT ;  /* 0x000000030000780c */ /* 0x040fe20003f25270 */
[----:B------:R-:W1:Y:S02]  /*06a0*/  FENCE.VIEW.ASYNC.S ;  /* 0x00000000000073c6 */ /* 0x000e640000000000 */
[----:B-1----:R1:W2:Y:S01]  /*06b0*/  @!UP0 SYNCS.EXCH.64 URZ, [UR6+0x30], UR4 ;  /* 0x00003004063f85b2 */ /* 0x0022a20008000100 */
[----:B------:R-:W-:Y:S01]  /*06c0*/  @P4 LEA.HI R9, R9, R152, RZ, 0x2 ;  /* 0x0000009809094211 */ /* 0x000fe200078f10ff */
[----:B0-----:R-:W-:Y:S01]  /*06d0*/  IMAD R2, R7, R20, R4 ;  /* 0x0000001407027224 */ /* 0x001fe200078e0204 */
[----:B------:R-:W-:Y:S02]  /*06e0*/  ISETP.EQ.OR P1, PT, R0, RZ, !P1 ;  /* 0x000000ff0000720c */ /* 0x000fe40004f22670 */
[----:B------:R-:W-:-:S02]  /*06f0*/  @P4 SHF.R.S32.HI R9, RZ, 0x2, R9 ;  /* 0x00000002ff094819 */ /* 0x000fc40000011409 */
[----:B------:R-:W-:Y:S02]  /*0700*/  ISETP.EQ.AND P1, PT, R5, RZ, P1 ;  /* 0x000000ff0500720c */ /* 0x000fe40000f22270 */
[----:B------:R-:W-:Y:S02]  /*0710*/  @P4 ISETP.NE.AND P5, PT, R9, R2, PT ;  /* 0x000000020900420c */ /* 0x000fe40003fa5270 */
[----:B------:R-:W-:Y:S02]  /*0720*/  ISETP.GE.U32.AND P6, PT, R6, 0x2, PT ;  /* 0x000000020600780c */ /* 0x000fe40003fc6070 */
[----:B------:R-:W-:Y:S02]  /*0730*/  SEL R9, RZ, 0x1, !P0 ;  /* 0x00000001ff097807 */ /* 0x000fe40004000000 */
[----:B------:R-:W-:Y:S01]  /*0740*/  @P4 SEL R22, RZ, 0x1, P5 ;  /* 0x00000001ff164807 */ /* 0x000fe20002800000 */
[----:B------:R1:W0:Y:S01]  /*0750*/  @!UP1 SYNCS.EXCH.64 URZ, [UR6+0x38], UR4 ;  /* 0x00003804063f95b2 */ /* 0x0002220008000100 */
[----:B------:R-:W-:Y:S01]  /*0760*/  SEL R19, RZ, 0x1, !P1 ;  /* 0x00000001ff137807 */ /* 0x000fe20004800000 */
[----:B------:R-:W-:Y:S01]  /*0770*/  NOP ;  /* 0x0000000000007918 */ /* 0x000fe20000000000 */
[----:B------:R-:W-:-:S02]  /*0780*/  LOP3.LUT R22, R22, R9, RZ, 0xc0, !PT ;  /* 0x0000000916167212 */ /* 0x000fc400078ec0ff */
[----:B------:R-:W-:Y:S01]  /*0790*/  SEL R19, R19, 0x2, P6 ;  /* 0x0000000213137807 */ /* 0x000fe20003000000 */
[----:B-12---:R-:W-:Y:S06]  /*07a0*/  @!P2 BRA `(.L_x_3) ;  /* 0x000000000008a947 */ /* 0x006fec0003800000 */
[----:B0---4-:R-:W-:Y:S01]  /*07b0*/  UCGABAR_ARV ;  /* 0x00000000000079c7 */ /* 0x011fe20008000000 */
[----:B------:R-:W-:Y:S05]  /*07c0*/  BRA `(.L_x_4) ;  /* 0x0000000000047947 */ /* 0x000fea0003800000 */
.L_x_3:
[----:B0---4-:R-:W-:Y:S01]  /*07d0*/  NOP ;  /* 0x0000000000007918 */ /* 0x011fe20000000000 */
.L_x_4:
[----:B------:R-:W0:Y:S01]  /*07e0*/  LDC R2, c[0x0][0x65c] ;  /* 0x00019700ff027b82 */ /* 0x000e220000000800 */
[----:B------:R-:W-:Y:S02]  /*07f0*/  IMAD.U32 R8, RZ, RZ, UR8 ;  /* 0x00000008ff087e24 */ /* 0x000fe4000f8e00ff */
[----:B------:R-:W-:Y:S01]  /*0800*/  IMAD.MOV.U32 R9, RZ, RZ, RZ ;  /* 0x000000ffff097224 */ /* 0x000fe200078e00ff */
[----:B0-----:R-:W-:-:S04]  /*0810*/  ISETP.NE.AND P1, PT, R2, 0x1, PT ;  /* 0x000000010200780c */ /* 0x001fc80003f25270 */
[----:B------:R-:W-:-:S09]  /*0820*/  P2R R5, PR, RZ, 0x2 ;  /* 0x00000002ff057803 */ /* 0x000fd20000000000 */
[----:B------:R-:W0:Y:S01]  /*0830*/  @P1 LDC R17, c[0x0][0x10] ;  /* 0x00000400ff111b82 */ /* 0x000e220000000800 */
[----:B------:R-:W-:Y:S01]  /*0840*/  @P1 MOV R5, RZ ;  /* 0x000000ff00051202 */ /* 0x000fe20000000f00 */
[----:B------:R-:W-:-:S06]  /*0850*/  @P1 IMAD.MOV.U32 R13, RZ, RZ, RZ ;  /* 0x000000ffff0d1224 */ /* 0x000fcc00078e00ff */
[----:B------:R-:W1:Y:S01]  /*0860*/  @!P1 LDC R11, c[0x0][0xc] ;  /* 0x00000300ff0b9b82 */ /* 0x000e620000000800 */
[----:B0-----:R-:W-:-:S04]  /*0870*/  @P1 IMAD.WIDE.U32 R16, R17, UR8, R4 ;  /* 0x0000000811101c25 */ /* 0x001fc8000f8e0004 */
[----:B------:R-:W-:Y:S02]  /*0880*/  @P1 IMAD.IADD R17, R17, 0x1, R13 ;  /* 0x0000000111111824 */ /* 0x000fe400078e020d */
[----:B-1----:R-:W-:-:S04]  /*0890*/  @!P1 IMAD.WIDE.U32 R8, R4, R11, R8 ;  /* 0x0000000b04089225 */ /* 0x002fc800078e0008 */
[----:B------:R-:W-:Y:S02]  /*08a0*/  @!P1 IMAD.MOV.U32 R16, RZ, RZ, R8 ;  /* 0x000000ffff109224 */ /* 0x000fe400078e0008 */
[----:B------:R-:W-:Y:S01]  /*08b0*/  @!P1 IMAD.MOV.U32 R17, RZ, RZ, R9 ;  /* 0x000000ffff119224 */ /* 0x000fe200078e0009 */
[----:B------:R-:W-:Y:S06]  /*08c0*/  @!P2 BRA `(.L_x_5) ;  /* 0x00000000000ca947 */ /* 0x000fec0003800000 */
[----:B------:R-:W-:Y:S01]  /*08d0*/  UCGABAR_WAIT ;  /* 0x0000000000007dc7 */ /* 0x000fe20008000000 */
[----:B------:R-:W-:Y:S01]  /*08e0*/  CCTL.IVALL ;  /* 0x00000000ff00798f */ /* 0x000fe20002000000 */
[----:B------:R-:W-:Y:S05]  /*08f0*/  BRA `(.L_x_6) ;  /* 0x0000000000047947 */ /* 0x000fea0003800000 */
.L_x_5:
[----:B------:R-:W-:Y:S06]  /*0900*/  BAR.SYNC.DEFER_BLOCKING 0x0 ;  /* 0x0000000000007b1d */ /* 0x000fec0000010000 */
.L_x_6:
[----:B------:R-:W-:Y:S05]  /*0910*/  @!P3 BRA `(.L_x_7) ;  /* 0x000000a800fcb947 */ /* 0x000fea0003800000 */
[----:B------:R-:W-:-:S13]  /*0920*/  ISETP.GT.U32.AND P0, PT, R6, 0x1, PT ;  /* 0x000000010600780c */ /* 0x000fda0003f04070 */
[----:B------:R-:W-:Y:S05]  /*0930*/  @P0 EXIT ;  /* 0x000000000000094d */ /* 0x000fea0003800000 */
[----:B------:R-:W-:Y:S01]  /*0940*/  ULDC.64 UR4, c[0x0][0x650] ;  /* 0x0001940000047ab9 */ /* 0x000fe20000000a00 */
[----:B------:R-:W-:Y:S01]  /*0950*/  PRMT R0, RZ, 0x7610, R0 ;  /* 0x00007610ff007816 */ /* 0x000fe20000000000 */
[----:B------:R-:W-:Y:S01]  /*0960*/  IMAD.MOV.U32 R153, RZ, RZ, -0x1 ;  /* 0xffffffffff997424 */ /* 0x000fe200078e00ff */
[----:B------:R-:W-:Y:S01]  /*0970*/  ISETP.GE.U32.AND P0, PT, R16, UR4, PT ;  /* 0x0000000410007c0c */ /* 0x000fe2000bf06070 */
[----:B------:R-:W-:Y:S02]  /*0980*/  IMAD.MOV.U32 R154, RZ, RZ, -0x1 ;  /* 0xffffffffff9a7424 */ /* 0x000fe400078e00ff */
[----:B------:R-:W-:Y:S01]  /*0990*/  IMAD.MOV.U32 R23, RZ, RZ, -0x1 ;  /* 0xffffffffff177424 */ /* 0x000fe200078e00ff */
[----:B------:R-:W-:-:S13]  /*09a0*/  ISETP.GE.U32.AND.EX P0, PT, R17, UR5, PT, P0 ;  /* 0x0000000511007c0c */ /* 0x000fda000bf06100 */
[----:B------:R-:W-:Y:S05]  /*09b0*/  @P0 BRA `(.L_x_8) ;  /* 0x00000004002c0947 */ /* 0x000fea0003800000 */
[----:B------:R-:W0:Y:S01]  /*09c0*/  LDC.64 R24, c[0x0][0x628] ;  /* 0x00018a00ff187b82 */ /* 0x000e220000000a00 */
[----:B------:R-:W-:Y:S02]  /*09d0*/  IMAD.MOV.U32 R8, RZ, RZ, R16 ;  /* 0x000000ffff087224 */ /* 0x000fe400078e0010 */
[----:B------:R-:W-:-:S05]  /*09e0*/  IMAD.MOV.U32 R9, RZ, RZ, R17 ;  /* 0x000000ffff097224 */ /* 0x000fca00078e0011 */
[----:B------:R-:W1:Y:S08]  /*09f0*/  LDC R0, c[0x0][0x630] ;  /* 0x00018c00ff007b82 */ /* 0x000e700000000800 */
[----:B------:R-:W2:Y:S01]  /*0a00*/  LDC.64 R26, c[0x0][0x620] ;  /* 0x00018800ff1a7b82 */ /* 0x000ea20000000a00 */
[----:B0-----:R-:W-:-:S04]  /*0a10*/  ISETP.NE.U32.AND P0, PT, R24, RZ, PT ;  /* 0x000000ff1800720c */ /* 0x001fc80003f05070 */
[----:B------:R-:W-:-:S13]  /*0a20*/  ISETP.NE.AND.EX P0, PT, R25, RZ, PT, P0 ;  /* 0x000000ff1900720c */ /* 0x000fda0003f05300 */
[----:B-12---:R-:W-:Y:S05]  /*0a30*/  @!P0 BRA `(.L_x_9) ;  /* 0x0000000000288947 */ /* 0x006fea0003800000 */
[----:B------:R-:W0:Y:S02]  /*0a40*/  LDC R13, c[0x0][0x634] ;  /* 0x00018d00ff0d7b82 */ /* 0x000e240000000800 */
[----:B0-----:R-:W-:-:S05]  /*0a50*/  IADD3 R13, P0, R16, R13, RZ ;  /* 0x0000000d100d7210 */ /* 0x001fca0007f1e0ff */
[----:B------:R-:W-:-:S04]  /*0a60*/  IMAD.X R15, RZ, RZ, R17, P0 ;  /* 0x000000ffff0f7224 */ /* 0x000fc800000e0611 */
[----:B------:R-:W-:-:S04]  /*0a70*/  IMAD.WIDE.U32 R8, R15, R24, RZ ;  /* 0x000000180f087225 */ /* 0x000fc800078e00ff */
[----:B------:R-:W-:-:S04]  /*0a80*/  IMAD.WIDE.U32 R10, P0, R13, R25, R8 ;  /* 0x000000190d0a7225 */ /* 0x000fc80007800008 */
[----:B------:R-:W-:Y:S01]  /*0a90*/  IMAD.WIDE.U32 R8, R13, R24, RZ ;  /* 0x000000180d087225 */ /* 0x000fe200078e00ff */
[----:B------:R-:W-:-:S03]  /*0aa0*/  MOV R12, R11 ;  /* 0x0000000b000c7202 */ /* 0x000fc60000000f00 */
[----:B------:R-:W-:Y:S01]  /*0ab0*/  IMAD.X R13, RZ, RZ, RZ, P0 ;  /* 0x000000ffff0d7224 */ /* 0x000fe200000e06ff */
[----:B------:R-:W-:-:S05]  /*0ac0*/  IADD3 RZ, P0, R9, R10, RZ ;  /* 0x0000000a09ff7210 */ /* 0x000fca0007f1e0ff */
[----:B------:R-:W-:-:S08]  /*0ad0*/  IMAD.WIDE.U32.X R8, R15, R25, R12, P0 ;  /* 0x000000190f087225 */ /* 0x000fd000000e040c */
.L_x_9:
[----:B------:R-:W0:Y:S01]  /*0ae0*/  LDC.64 R24, c[0x0][0x640] ;  /* 0x00019000ff187b82 */ /* 0x000e220000000a00 */
[--C-:B------:R-:W-:Y:S01]  /*0af0*/  SHF.R.U64 R28, R8, R0, R9.reuse ;  /* 0x00000000081c7219 */ /* 0x100fe20000001209 */
[----:B------:R-:W-:Y:S01]  /*0b00*/  IMAD R30, R7, R20, R4 ;  /* 0x00000014071e7224 */ /* 0x000fe200078e0204 */
[----:B------:R-:W-:Y:S01]  /*0b10*/  SHF.R.U32.HI R0, RZ, R0, R9 ;  /* 0x00000000ff007219 */ /* 0x000fe20000011609 */
[----:B------:R-:W-:Y:S01]  /*0b20*/  IMAD.MOV.U32 R21, RZ, RZ, 0x1 ;  /* 0x00000001ff157424 */ /* 0x000fe200078e00ff */
[----:B------:R-:W-:-:S03]  /*0b30*/  IADD3 R5, P0, RZ, -R28, RZ ;  /* 0x8000001cff057210 */ /* 0x000fc60007f1e0ff */
[----:B------:R-:W1:Y:S02]  /*0b40*/  LDC R6, c[0x0][0x618] ;  /* 0x00018600ff067b82 */ /* 0x000e640000000800 */
[----:B------:R-:W-:-:S04]  /*0b50*/  IMAD.X R9, RZ, RZ, ~R0, P0 ;  /* 0x000000ffff097224 */ /* 0x000fc800000e0e00 */
[-C--:B------:R-:W-:Y:S02]  /*0b60*/  IMAD R0, R9, R26.reuse, RZ ;  /* 0x0000001a09007224 */ /* 0x080fe400078e02ff */
[----:B------:R-:W2:Y:S01]  /*0b70*/  LDC R11, c[0x0][0x608] ;  /* 0x00018200ff0b7b82 */ /* 0x000ea20000000800 */
[----:B------:R-:W-:-:S04]  /*0b80*/  IMAD.WIDE.U32 R8, R5, R26, R16 ;  /* 0x0000001a05087225 */ /* 0x000fc800078e0010 */
[----:B------:R-:W-:-:S03]  /*0b90*/  IMAD R5, R5, R27, R0 ;  /* 0x0000001b05057224 */ /* 0x000fc600078e0200 */
[----:B------:R-:W3:Y:S01]  /*0ba0*/  LDC R12, c[0x0][0x658] ;  /* 0x00019600ff0c7b82 */ /* 0x000ee20000000800 */
[----:B0-----:R-:W-:Y:S01]  /*0bb0*/  ISETP.NE.U32.AND P0, PT, R24, RZ, PT ;  /* 0x000000ff1800720c */ /* 0x001fe20003f05070 */
[----:B------:R-:W-:Y:S02]  /*0bc0*/  IMAD.IADD R5, R9, 0x1, R5 ;  /* 0x0000000109057824 */ /* 0x000fe400078e0205 */
[----:B------:R-:W-:Y:S01]  /*0bd0*/  IMAD.MOV.U32 R9, RZ, RZ, -0x1 ;  /* 0xffffffffff097424 */ /* 0x000fe200078e00ff */
[----:B------:R-:W-:-:S03]  /*0be0*/  ISETP.NE.AND.EX P0, PT, R25, RZ, PT, P0 ;  /* 0x000000ff1900720c */ /* 0x000fc60003f05300 */
[----:B------:R-:W0:Y:S01]  /*0bf0*/  LDC R15, c[0x0][0x600] ;  /* 0x00018000ff0f7b82 */ /* 0x000e220000000800 */
[-CC-:B-1----:R-:W-:Y:S02]  /*0c00*/  SHF.R.U64 R13, R8, R6.reuse, R5.reuse ;  /* 0x00000006080d7219 */ /* 0x182fe40000001205 */
[----:B------:R-:W-:-:S05]  /*0c10*/  SHF.R.U32.HI R0, RZ, R6, R5 ;  /* 0x00000006ff007219 */ /* 0x000fca0000011605 */
[----:B------:R-:W1:Y:S01]  /*0c20*/  LDC R14, c[0x0][0x648] ;  /* 0x00019200ff0e7b82 */ /* 0x000e620000000800 */
[-CC-:B--2---:R-:W-:Y:S02]  /*0c30*/  SHF.R.U64 R27, R13, R11.reuse, R0.reuse ;  /* 0x0000000b0d1b7219 */ /* 0x184fe40000001200 */
[----:B------:R-:W-:-:S05]  /*0c40*/  SHF.R.U32.HI R5, RZ, R11, R0 ;  /* 0x0000000bff057219 */ /* 0x000fca0000011600 */
[----:B------:R-:W2:Y:S01]  /*0c50*/  LDC R26, c[0x0][0x638] ;  /* 0x00018e00ff1a7b82 */ /* 0x000ea20000000800 */
[-CC-:B---3--:R-:W-:Y:S02]  /*0c60*/  SHF.R.U64 R20, R27, R12.reuse, R5.reuse ;  /* 0x0000000c1b147219 */ /* 0x188fe40000001205 */
[-C--:B------:R-:W-:Y:S02]  /*0c70*/  SHF.L.U32 R0, R9, R12.reuse, RZ ;  /* 0x0000000c09007219 */ /* 0x080fe400000006ff */
[----:B------:R-:W-:Y:S01]  /*0c80*/  SHF.R.U32.HI R5, RZ, R12, R5 ;  /* 0x0000000cff057219 */ /* 0x000fe20000011605 */
[----:B------:R-:W-:Y:S01]  /*0c90*/  IMAD.MOV.U32 R4, RZ, RZ, R20 ;  /* 0x000000ffff047224 */ /* 0x000fe200078e0014 */
[----:B------:R-:W-:Y:S01]  /*0ca0*/  LOP3.LUT R10, RZ, R0, RZ, 0x33, !PT ;  /* 0x00000000ff0a7212 */ /* 0x000fe200078e33ff */
[----:B------:R-:W3:Y:S01]  /*0cb0*/  LDC R23, c[0x0][0x610] ;  /* 0x00018400ff177b82 */ /* 0x000ee20000000800 */
[----:B------:R-:W-:Y:S05]  /*0cc0*/  @!P0 BRA `(.L_x_10) ;  /* 0x0000000000288947 */ /* 0x000fea0003800000 */
[----:B------:R-:W4:Y:S02]  /*0cd0*/  LDC R9, c[0x0][0x64c] ;  /* 0x00019300ff097b82 */ /* 0x000f240000000800 */
[----:B----4-:R-:W-:-:S05]  /*0ce0*/  IADD3 R9, P0, R20, R9, RZ ;  /* 0x0000000914097210 */ /* 0x010fca0007f1e0ff */
[----:B------:R-:W-:-:S04]  /*0cf0*/  IMAD.X R11, RZ, RZ, R5, P0 ;  /* 0x000000ffff0b7224 */ /* 0x000fc800000e0605 */
[----:B------:R-:W-:-:S04]  /*0d00*/  IMAD.WIDE.U32 R4, R11, R24, RZ ;  /* 0x000000180b047225 */ /* 0x000fc800078e00ff */
[----:B------:R-:W-:-:S04]  /*0d10*/  IMAD.WIDE.U32 R6, P0, R9, R25, R4 ;  /* 0x0000001909067225 */ /* 0x000fc80007800004 */
[----:B------:R-:W-:-:S04]  /*0d20*/  IMAD.WIDE.U32 R4, R9, R24, RZ ;  /* 0x0000001809047225 */ /* 0x000fc800078e00ff */
[----:B------:R-:W-:Y:S01]  /*0d30*/  IMAD.X R9, RZ, RZ, RZ, P0 ;  /* 0x000000ffff097224 */ /* 0x000fe200000e06ff */
[----:B------:R-:W-:Y:S01]  /*0d40*/  IADD3 RZ, P0, R5, R6, RZ ;  /* 0x0000000605ff7210 */ /* 0x000fe20007f1e0ff */
[----:B------:R-:W-:-:S04]  /*0d50*/  IMAD.MOV.U32 R8, RZ, RZ, R7 ;  /* 0x000000ffff087224 */ /* 0x000fc800078e0007 */
[----:B------:R-:W-:-:S08]  /*0d60*/  IMAD.WIDE.U32.X R4, R11, R25, R8, P0 ;  /* 0x000000190b047225 */ /* 0x000fd000000e0408 */
.L_x_10:
[----:B-1----:R-:W-:Y:S01]  /*0d70*/  SHF.R.U64 R4, R4, R14, R5 ;  /* 0x0000000e04047219 */ /* 0x002fe20000001205 */
[----:B0-----:R-:W-:Y:S01]  /*0d80*/  VIADD R6, R15, 0xffffffff ;  /* 0xffffffff0f067836 */ /* 0x001fe20000000000 */
[----:B------:R-:W-:Y:S02]  /*0d90*/  SHF.L.U32 R0, R21, R12, RZ ;  /* 0x0000000c15007219 */ /* 0x000fe400000006ff */
[----:B------:R-:W-:Y:S01]  /*0da0*/  LOP3.LUT R5, R27, R10, RZ, 0xc0, !PT ;  /* 0x0000000a1b057212 */ /* 0x000fe200078ec0ff */
[----:B------:R-:W-:Y:S01]  /*0db0*/  IMAD.MOV R7, RZ, RZ, -R4 ;  /* 0x000000ffff077224 */ /* 0x000fe200078e0a04 */
[----:B------:R-:W-:Y:S02]  /*0dc0*/  SEL R3, R3, R30, !P1 ;  /* 0x0000001e03037207 */ /* 0x000fe40004800000 */
[----:B------:R-:W-:Y:S01]  /*0dd0*/  LOP3.LUT R6, R13, R6, RZ, 0xc0, !PT ;  /* 0x000000060d067212 */ /* 0x000fe200078ec0ff */
[----:B------:R-:W-:Y:S02]  /*0de0*/  IMAD R4, R0, R4, R5 ;  /* 0x0000000400047224 */ /* 0x000fe400078e0205 */
[----:B--2---:R-:W-:-:S02]  /*0df0*/  IMAD R0, R7, R26, R20 ;  /* 0x0000001a07007224 */ /* 0x004fc400078e0214 */
[----:B---3--:R-:W-:Y:S02]  /*0e00*/  IMAD R3, R4, R23, R3 ;  /* 0x0000001704037224 */ /* 0x008fe400078e0203 */
[----:B------:R-:W-:Y:S02]  /*0e10*/  IMAD.MOV.U32 R5, RZ, RZ, 0x1 ;  /* 0x00000001ff057424 */ /* 0x000fe400078e00ff */
[----:B------:R-:W-:Y:S02]  /*0e20*/  IMAD R4, R0, R15, R6 ;  /* 0x0000000f00047224 */ /* 0x000fe400078e0206 */
[----:B------:R-:W-:Y:S01]  /*0e30*/  IMAD.MOV.U32 R23, RZ, RZ, R28 ;  /* 0x000000ffff177224 */ /* 0x000fe200078e001c */
[----:B------:R-:W-:Y:S02]  /*0e40*/  PRMT R0, R5, 0x7610, R0 ;  /* 0x0000761005007816 */ /* 0x000fe40000000000 */
[----:B------:R-:W-:Y:S02]  /*0e50*/  SEL R154, R4, R3, !P1 ;  /* 0x00000003049a7207 */ /* 0x000fe40004800000 */
[----:B------:R-:W-:-:S07]  /*0e60*/  SEL R153, R3, R4, !P1 ;  /* 0x0000000403997207 */ /* 0x000fce0004800000 */
.L_x_8:
[----:B------:R-:W-:-:S08]  /*0e70*/  NOP ;  /* 0x0000000000007918 */ /* 0x000fd00000000000 */
[----:B------:R-:W0:Y:S02]  /*0e80*/  USETMAXREG.TRY_ALLOC.CTAPOOL UP0, 0xe8 ;  /* 0x000000e8000079c8 */ /* 0x000e240008000600 */
[----:B0-----:R-:W-:-:S13]  /*0e90*/  PLOP3.LUT P0, PT, PT, PT, UP0, 0x80, 0x0 ;  /* 0x000000000000781c */ /* 0x001fda0003f0f008 */
[----:B------:R-:W-:Y:S05]  /*0ea0*/  @!P0 BRA `(.L_x_8) ;  /* 0xfffffffc00f08947 */ /* 0x000fea000383ffff */
[----:B------:R-:W-:Y:S01]  /*0eb0*/  ULDC.64 UR4, c[0x0][0x598] ;  /* 0x0001660000047ab9 */ /* 0x000fe20000000a00 */
[----:B------:R-:W-:Y:S01]  /*0ec0*/  ULDC.64 UR36, c[0x0][0x208] ;  /* 0x0000820000247ab9 */ /* 0x000fe20000000a00 */
[----:B------:R-:W-:-:S04]  /*0ed0*/  ISETP.NE.U32.AND P0, PT, RZ, UR4, PT ;  /* 0x00000004ff007c0c */ /* 0x000fc8000bf05070 */
[----:B------:R-:W-:-:S13]  /*0ee0*/  ISETP.NE.AND.EX P0, PT, RZ, UR5, PT, P0 ;  /* 0x00000005ff007c0c */ /* 0x000fda000bf05300 */
[----:B------:R-:W-:Y:S05]  /*0ef0*/  @!P0 BRA `(.L_x_11) ;  /* 0x00000000001c8947 */ /* 0x000fea0003800000 */
[----:B------:R-:W0:Y:S02]  /*0f00*/  LDC.64 R4, c[0x0][0x598] ;  /* 0x00016600ff047b82 */ /* 0x000e240000000a00 */
[----:B0-----:R-:W2:Y:S02]  /*0f10*/  LDG.E.64 R4, desc[UR36][R4.64] ;  /* 0x0000002404047981 */ /* 0x001ea4000c1e1b00 */
[----:B--2---:R-:W-:-:S04]  /*0f20*/  ISETP.NE.U32.AND P0, PT, R4, RZ, PT ;  /* 0x000000ff0400720c */ /* 0x004fc80003f05070 */
[----:B------:R-:W-:-:S13]  /*0f30*/  ISETP.NE.AND.EX P0, PT, R5, RZ, PT, P0 ;  /* 0x000000ff0500720c */ /* 0x000fda0003f05300 */
[----:B------:R-:W-:Y:S05]  /*0f40*/  @!P0 BRA `(.L_x_11) ;  /* 0x0000000000088947 */ /* 0x000fea0003800000 */
[----:B------:R0:W5:Y:S01]  /*0f50*/  LD.E R155, desc[UR36][R4.64] ;  /* 0x00000024049b7980 */ /* 0x000162000c101900 */
[----:B------:R-:W-:Y:S05]  /*0f60*/  BRA `(.L_x_12) ;  /* 0x0000000000247947 */ /* 0x000fea0003800000 */
.L_x_11:
[----:B------:R-:W-:Y:S02]  /*0f70*/  ULDC.64 UR4, c[0x0][0x588] ;  /* 0x0001620000047ab9 */ /* 0x000fe40000000a00 */
[----:B------:R-:W-:-:S04]  /*0f80*/  ISETP.NE.U32.AND P0, PT, RZ, UR4, PT ;  /* 0x00000004ff007c0c */ /* 0x000fc8000bf05070 */
[----:B------:R-:W-:-:S13]  /*0f90*/  ISETP.NE.AND.EX P0, PT, RZ, UR5, PT, P0 ;  /* 0x00000005ff007c0c */ /* 0x000fda000bf05300 */
[----:B------:R-:W-:Y:S05]  /*0fa0*/  @!P0 BRA `(.L_x_13) ;  /* 0x00000000000c8947 */ /* 0x000fea0003800000 */
[----:B------:R-:W0:Y:S02]  /*0fb0*/  LDC.64 R4, c[0x0][0x588] ;  /* 0x00016200ff047b82 */ /* 0x000e240000000a00 */
[----:B0-----:R1:W5:Y:S01]  /*0fc0*/  LDG.E R155, desc[UR36][R4.64] ;  /* 0x00000024049b7981 */ /* 0x001362000c1e1900 */
[----:B------:R-:W-:Y:S05]  /*0fd0*/  BRA `(.L_x_12) ;  /* 0x0000000000087947 */ /* 0x000fea0003800000 */
.L_x_13:
[----:B------:R-:W-:Y:S02]  /*0fe0*/  ULDC UR4, c[0x0][0x580] ;  /* 0x0001600000047ab9 */ /* 0x000fe40000000800 */
[----:B------:R-:W-:-:S07]  /*0ff0*/  MOV R155, UR4 ;  /* 0x00000004009b7c02 */ /* 0x000fce0008000f00 */
.L_x_12:
[----:B------:R-:W-:Y:S02]  /*1000*/  ULDC.64 UR4, c[0x0][0x5a0] ;  /* 0x0001680000047ab9 */ /* 0x000fe40000000a00 */
[----:B------:R-:W-:-:S04]  /*1010*/  ISETP.NE.U32.AND P0, PT, RZ, UR4, PT ;  /* 0x00000004ff007c0c */ /* 0x000fc8000bf05070 */
[----:B------:R-:W-:-:S13]  /*1020*/  ISETP.NE.AND.EX P0, PT, RZ, UR5, PT, P0 ;  /* 0x00000005ff007c0c */ /* 0x000fda000bf05300 */
[----:B------:R-:W-:Y:S05]  /*1030*/  @!P0 BRA `(.L_x_14) ;  /* 0x00000000001c8947 */ /* 0x000fea0003800000 */
[----:B01----:R-:W0:Y:S02]  /*1040*/  LDC.64 R4, c[0x0][0x5a0] ;  /* 0x00016800ff047b82 */ /* 0x003e240000000a00 */
[----:B0-----:R-:W2:Y:S02]  /*1050*/  LDG.E.64 R4, desc[UR36][R4.64] ;  /* 0x0000002404047981 */ /* 0x001ea4000c1e1b00 */
[----:B--2---:R-:W-:-:S04]  /*1060*/  ISETP.NE.U32.AND P0, PT, R4, RZ, PT ;  /* 0x000000ff0400720c */ /* 0x004fc80003f05070 */
[----:B------:R-:W-:-:S13]  /*1070*/  ISETP.NE.AND.EX P0, PT, R5, RZ, PT, P0 ;  /* 0x000000ff0500720c */ /* 0x000fda0003f05300 */
[----:B------:R-:W-:Y:S05]  /*1080*/  @!P0 BRA `(.L_x_14) ;  /* 0x0000000000088947 */ /* 0x000fea0003800000 */
[----:B------:R0:W5:Y:S01]  /*1090*/  LD.E R156, desc[UR36][R4.64] ;  /* 0x00000024049c7980 */ /* 0x000162000c101900 */
[----:B------:R-:W-:Y:S05]  /*10a0*/  BRA `(.L_x_15) ;  /* 0x0000000000247947 */ /* 0x000fea0003800000 */
.L_x_14:
[----:B------:R-:W-:Y:S02]  /*10b0*/  ULDC.64 UR4, c[0x0][0x590] ;  /* 0x0001640000047ab9 */ /* 0x000fe40000000a00 */
[----:B------:R-:W-:-:S04]  /*10c0*/  ISETP.NE.U32.AND P0, PT, RZ, UR4, PT ;  /* 0x00000004ff007c0c */ /* 0x000fc8000bf05070 */
[----:B------:R-:W-:-:S13]  /*10d0*/  ISETP.NE.AND.EX P0, PT, RZ, UR5, PT, P0 ;  /* 0x00000005ff007c0c */ /* 0x000fda000bf05300 */
[----:B------:R-:W-:Y:S05]  /*10e0*/  @!P0 BRA `(.L_x_16) ;  /* 0x00000000000c8947 */ /* 0x000fea0003800000 */
[----:B------:R-:W2:Y:S02]  /*10f0*/  LDC.64 R156, c[0x0][0x590] ;  /* 0x00016400ff9c7b82 */ /* 0x000ea40000000a00 */
[----:B--2---:R2:W5:Y:S01]  /*1100*/  LDG.E R156, desc[UR36][R156.64] ;  /* 0x000000249c9c7981 */ /* 0x004562000c1e1900 */
[----:B------:R-:W-:Y:S05]  /*1110*/  BRA `(.L_x_15) ;  /* 0x0000000000087947 */ /* 0x000fea0003800000 */
.L_x_16:
[----:B------:R-:W-:Y:S02]  /*1120*/  ULDC UR4, c[0x0][0x584] ;  /* 0x0001610000047ab9 */ /* 0x000fe40000000800 */
[----:B------:R-:W-:-:S07]  /*1130*/  IMAD.U32 R156, RZ, RZ, UR4 ;  /* 0x00000004ff9c7e24 */ /* 0x000fce000f8e00ff */
.L_x_15:
[----:B------:R-:W-:-:S13]  /*1140*/  LOP3.LUT P0, RZ, R0, 0xff, RZ, 0xc0, !PT ;  /* 0x000000ff00ff7812 */ /* 0x000fda000780c0ff */
[----:B------:R-:W-:Y:S05]  /*1150*/  @!P0 EXIT ;  /* 0x000000000000894d */ /* 0x000fea0003800000 */
[----:B------:R-:W-:Y:S01]  /*1160*/  ULDC UR4, c[0x0][0x28c] ;  /* 0x0000a30000047ab9 */ /* 0x000fe20000000800 */
[----:B------:R-:W-:Y:S01]  /*1170*/  LOP3.LUT R166, R19, 0x1, RZ, 0xfc, !PT ;  /* 0x0000000113a67812 */ /* 0x000fe200078efcff */
[----:B------:R-:W-:Y:S01]  /*1180*/  UIADD3 UR4, UR4, 0x7f, URZ ;  /* 0x0000007f04047890 */ /* 0x000fe2000fffe03f */
[----:B------:R-:W-:Y:S01]  /*1190*/  UMOV UR38, URZ ;  /* 0x0000003f00267c82 */ /* 0x000fe20008000000 */
[----:B------:R-:W-:Y:S02]  /*11a0*/  UMOV UR39, URZ ;  /* 0x0000003f00277c82 */ /* 0x000fe40008000000 */
[----:B------:R-:W-:-:S04]  /*11b0*/  USHF.R.S32.HI UR5, URZ, 0x1f, UR4 ;  /* 0x0000001f3f057899 */ /* 0x000fc80008011404 */
[----:B------:R-:W-:-:S04]  /*11c0*/  ULEA.HI UR5, UR5, UR4, URZ, 0x7 ;  /* 0x0000000405057291 */ /* 0x000fc8000f8f383f */
[----:B------:R-:W-:-:S12]  /*11d0*/  USHF.R.S32.HI UR40, URZ, 0x7, UR5 ;  /* 0x000000073f287899 */ /* 0x000fd80008011405 */
.L_x_288:
[----:B------:R-:W-:Y:S01]  /*11e0*/  LOP3.LUT R0, R18, 0x80, RZ, 0xc0, !PT ;  /* 0x0000008012007812 */ /* 0x000fe200078ec0ff */
[----:B---3--:R-:W3:Y:S01]  /*11f0*/  S2UR UR7, SR_CgaCtaId ;  /* 0x00000000000779c3 */ /* 0x008ee20000008800 */
[----:B------:R-:W-:Y:S02]  /*1200*/  UMOV UR6, 0x400 ;  /* 0x0000040000067882 */ /* 0x000fe40000000000 */
[----:B------:R-:W-:-:S06]  /*1210*/  SHF.R.U32.HI R0, RZ, 0x7, R0 ;  /* 0x00000007ff007819 */ /* 0x000fcc0000011600 */
[----:B----4-:R-:W4:Y:S01]  /*1220*/  SHFL.IDX PT, R0, R0, RZ, 0x1f ;  /* 0x00001fff00007589 */ /* 0x010f2200000e0000 */
[----:B---3--:R-:W-:Y:S01]  /*1230*/  ULEA UR6, UR7, UR6, 0x18 ;  /* 0x0000000607067291 */ /* 0x008fe2000f8ec03f */
[----:B----4-:R-:W-:-:S13]  /*1240*/  R2UR UR4, R0 ;  /* 0x00000000000472ca */ /* 0x010fda00000e0000 */
[----:B------:R-:W-:-:S04]  /*1250*/  ULEA.HI UR5, UR4, UR4, URZ, 0x1 ;  /* 0x0000000404057291 */ /* 0x000fc8000f8f083f */
[----:B------:R-:W-:-:S04]  /*1260*/  ULOP3.LUT UR5, UR5, 0x7fffe, URZ, 0xc0, !UPT ;  /* 0x0007fffe05057892 */ /* 0x000fc8000f8ec03f */
[----:B------:R-:W-:-:S03]  /*1270*/  UIADD3 UR5, UR4, -UR5, URZ ;  /* 0x8000000504057290 */ /* 0x000fc6000fffe03f */
[----:B------:R-:W-:Y:S01]  /*1280*/  ULDC UR4, c[0x0][0x28c] ;  /* 0x0000a30000047ab9 */ /* 0x000fe20000000800 */
[----:B------:R-:W-:Y:S01]  /*1290*/  ULEA UR5, UR5, UR6, 0xd ;  /* 0x0000000605057291 */ /* 0x000fe2000f8e683f */
[----:B------:R-:W-:-:S03]  /*12a0*/  ISETP.LT.AND P0, PT, RZ, UR4, PT ;  /* 0x00000004ff007c0c */ /* 0x000fc6000bf01270 */
[----:B------:R-:W-:-:S04]  /*12b0*/  UIADD3 UR5, UR5, 0x100, URZ ;  /* 0x0000010005057890 */ /* 0x000fc8000fffe03f */
[----:B------:R-:W-:-:S04]  /*12c0*/  USHF.R.U32.HI UR5, URZ, 0x4, UR5 ;  /* 0x000000043f057899 */ /* 0x000fc80008011605 */
[----:B------:R-:W-:Y:S02]  /*12d0*/  ULOP3.LUT UR41, UR5, 0x3fff, URZ, 0xc0, !UPT ;  /* 0x00003fff05297892 */ /* 0x000fe4000f8ec03f */
[----:B-12---:R-:W-:Y:S10]  /*12e0*/  @P0 BRA `(.L_x_17) ;  /* 0x0000000000400947 */ /* 0x006ff40003800000 */
[----:B------:R-:W-:Y:S01]  /*12f0*/  MOV R0, 0x0 ;  /* 0x0000000000007802 */ /* 0x000fe20000000f00 */
[----:B------:R-:W-:Y:S01]  /*1300*/  ULDC.64 UR4, c[0x4][0x68] ;  /* 0x01001a0000047ab9 */ /* 0x000fe20000000a00 */
[----:B------:R-:W-:Y:S01]  /*1310*/  ULDC.64 UR6, c[0x4][0x8] ;  /* 0x0100020000067ab9 */ /* 0x000fe20000000a00 */
[----:B01----:R-:W-:Y:S01]  /*1320*/  IMAD.U32 R4, RZ, RZ, UR4 ;  /* 0x00000004ff047e24 */ /* 0x003fe2000f8e00ff */
[----:B------:R0:W1:Y:S01]  /*1330*/  LDC.64 R14, c[0x4][R0] ;  /* 0x01000000000e7b82 */ /* 0x0000620000000a00 */
[----:B------:R-:W-:Y:S01]  /*1340*/  IMAD.U32 R5, RZ, RZ, UR5 ;  /* 0x00000005ff057e24 */ /* 0x000fe2000f8e00ff */
[----:B------:R-:W-:Y:S01]  /*1350*/  ULDC.64 UR4, c[0x4][0x70] ;  /* 0x01001c0000047ab9 */ /* 0x000fe20000000a00 */
[----:B------:R-:W-:Y:S02]  /*1360*/  IMAD.U32 R10, RZ, RZ, UR6 ;  /* 0x00000006ff0a7e24 */ /* 0x000fe4000f8e00ff */
[----:B------:R-:W-:Y:S02]  /*1370*/  IMAD.U32 R6, RZ, RZ, UR4 ;  /* 0x00000004ff067e24 */ /* 0x000fe4000f8e00ff */
[----:B------:R-:W-:-:S02]  /*1380*/  IMAD.U32 R7, RZ, RZ, UR5 ;  /* 0x00000005ff077e24 */ /* 0x000fc4000f8e00ff */
[----:B------:R-:W-:Y:S02]  /*1390*/  IMAD.U32 R11, RZ, RZ, UR7 ;  /* 0x00000007ff0b7e24 */ /* 0x000fe4000f8e00ff */
[----:B------:R-:W-:Y:S02]  /*13a0*/  IMAD.MOV.U32 R8, RZ, RZ, 0x1e1 ;  /* 0x000001e1ff087424 */ /* 0x000fe400078e00ff */
[----:B------:R-:W-:Y:S02]  /*13b0*/  IMAD.MOV.U32 R12, RZ, RZ, 0x1 ;  /* 0x00000001ff0c7424 */ /* 0x000fe400078e00ff */
[----:B0-----:R-:W-:-:S07]  /*13c0*/  IMAD.MOV.U32 R13, RZ, RZ, RZ ;  /* 0x000000ffff0d7224 */ /* 0x001fce00078e00ff */
[----:B------:R-:W-:-:S07]  /*13d0*/  LEPC R20, `(.L_x_17) ;  /* 0x000000001014794e */ /* 0x000fce0000000000 */
[----:B-12--5:R-:W-:Y:S05]  /*13e0*/  CALL.ABS.NOINC R14 ;  /* 0x000000000e007343 */ /* 0x026fea0003c00000 */
.L_x_17:
[----:B------:R-:W-:-:S13]  /*13f0*/  ISETP.NE.AND P0, PT, R166, 0x3, PT ;  /* 0x00000003a600780c */ /* 0x000fda0003f05270 */
[----:B------:R-:W-:Y:S05]  /*1400*/  @!P0 BRA `(.L_x_18) ;  /* 0x0000000000048947 */ /* 0x000fea0003800000 */
[----:B------:R-:W-:Y:S01]  /*1410*/  BPT.TRAP 0x1 ;  /* 0x000000040000795c */ /* 0x000fe20000300000 */
.L_x_18:
[----:B------:R-:W3:Y:S01]  /*1420*/  S2UR UR5, SR_CgaCtaId ;  /* 0x00000000000579c3 */ /* 0x000ee20000008800 */
[----:B------:R-:W-:Y:S01]  /*1430*/  UMOV UR4, 0x400 ;  /* 0x0000040000047882 */ /* 0x000fe20000000000 */
[----:B------:R-:W-:Y:S02]  /*1440*/  IMAD.U32 R0, RZ, RZ, UR38 ;  /* 0x00000026ff007e24 */ /* 0x000fe4000f8e00ff */
[----:B------:R-:W-:-:S03]  /*1450*/  IMAD.U32 R3, RZ, RZ, UR39 ;  /* 0x00000027ff037e24 */ /* 0x000fc6000f8e00ff */
[----:B------:R-:W-:Y:S01]  /*1460*/  SHF.L.U32 R0, R0, 0x1f, RZ ;  /* 0x0000001f00007819 */ /* 0x000fe200000006ff */
[----:B---3--:R-:W-:-:S06]  /*1470*/  ULEA UR4, UR5, UR4, 0x18 ;  /* 0x0000000405047291 */ /* 0x008fcc000f8ec03f */
[----:B------:R-:W-:-:S05]  /*1480*/  MOV R6, UR4 ;  /* 0x0000000400067c02 */ /* 0x000fca0008000f00 */
[----:B------:R-:W-:-:S04]  /*1490*/  IMAD R3, R3, 0x8, R6 ;  /* 0x0000000803037824 */ /* 0x000fc800078e0206 */
[----:B------:R3:W4:Y:S01]  /*14a0*/  SYNCS.PHASECHK.TRANS64.TRYWAIT P1, [R3+URZ], R0 ;  /* 0x00000000030075a7 */ /* 0x000722000802017f */
[----:B------:R-:W-:Y:S05]  /*14b0*/  @!P0 BRA `(.L_x_19) ;  /* 0x0000000000048947 */ /* 0x000fea0003800000 */
[----:B------:R-:W-:Y:S01]  /*14c0*/  BPT.TRAP 0x1 ;  /* 0x000000040000795c */ /* 0x000fe20000300000 */
.L_x_19:
[----:B----4-:R-:W-:Y:S05]  /*14d0*/  @P1 BRA `(.L_x_20) ;  /* 0x0000000000081947 */ /* 0x010fea0003800000 */
[----:B------:R-:W4:Y:S02]  /*14e0*/  SYNCS.PHASECHK.TRANS64.TRYWAIT P1, [R3+URZ], R0 ;  /* 0x00000000030075a7 */ /* 0x000f24000802017f */
[----:B----4-:R-:W-:Y:S05]  /*14f0*/  @!P1 BRA `(.L_x_21) ;  /* 0x000000b400ac9947 */ /* 0x010fea0003800000 */
.L_x_20:
[----:B------:R-:W-:-:S04]  /*1500*/  UISETP.LT.AND UP0, UPT, UR40, 0x1, UPT ;  /* 0x000000012800788c */ /* 0x000fc8000bf01270 */
[----:B------:R-:W-:-:S06]  /*1510*/  USEL UR4, UR40, 0x1, UP0 ;  /* 0x0000000128047887 */ /* 0x000fcc0008000000 */
[----:B---34-:R-:W-:Y:S01]  /*1520*/  IMAD.U32 R0, RZ, RZ, UR4 ;  /* 0x00000004ff007e24 */ /* 0x018fe2000f8e00ff */
[----:B------:R-:W-:Y:S05]  /*1530*/  WARPSYNC.ALL ;  /* 0x0000000000007948 */ /* 0x000fea0003800000 */
[----:B------:R-:W-:-:S04]  /*1540*/  IADD3 R0, -R0, UR40, RZ ;  /* 0x0000002800007c10 */ /* 0x000fc8000fffe1ff */
[----:B------:R-:W-:Y:S02]  /*1550*/  ISETP.GE.AND P1, PT, R0, 0x1, PT ;  /* 0x000000010000780c */ /* 0x000fe40003f26270 */
[----:B------:R-:W-:Y:S01]  /*1560*/  R2UR UR4, R6 ;  /* 0x00000000060472ca */ /* 0x000fe200000e0000 */
[----:B------:R-:W-:Y:S01]  /*1570*/  WARPGROUP.ARRIVE ;  /* 0x00000000000079c5 */ /* 0x000fe20000000000 */
[----:B------:R-:W-:Y:S01]  /*1580*/  UMOV UR9, 0x40000040 ;  /* 0x4000004000097882 */ /* 0x000fe20000000000 */
[----:B------:R-:W-:Y:S01]  /*1590*/  UMOV UR11, 0x40000040 ;  /* 0x40000040000b7882 */ /* 0x000fe20000000000 */
[----:B------:R-:W-:Y:S01]  /*15a0*/  UMOV UR13, 0x40000040 ;  /* 0x40000040000d7882 */ /* 0x000fe20000000000 */
[----:B------:R-:W-:-:S08]  /*15b0*/  UMOV UR15, UR11 ;  /* 0x0000000b000f7c82 */ /* 0x000fd00008000000 */
[----:B------:R-:W-:-:S04]  /*15c0*/  UIADD3 UR4, UR4, 0x20100, URZ ;  /* 0x0002010004047890 */ /* 0x000fc8000fffe03f */
[----:B------:R-:W-:-:S04]  /*15d0*/  USHF.R.U32.HI UR4, URZ, 0x4, UR4 ;  /* 0x000000043f047899 */ /* 0x000fc80008011604 */
[----:B------:R-:W-:Y:S02]  /*15e0*/  ULOP3.LUT UR5, UR4, 0x3fff, URZ, 0xc0, !UPT ;  /* 0x00003fff04057892 */ /* 0x000fe4000f8ec03f */
[----:B------:R-:W-:Y:S02]  /*15f0*/  ULOP3.LUT UR4, UR41, 0x10000, URZ, 0xfc, !UPT ;  /* 0x0001000029047892 */ /* 0x000fe4000f8efc3f */
[----:B------:R-:W-:Y:S02]  /*1600*/  ULOP3.LUT UR5, UR5, 0x10000, URZ, 0xfc, !UPT ;  /* 0x0001000005057892 */ /* 0x000fe4000f8efc3f */
[----:B------:R-:W-:Y:S02]  /*1610*/  ULEA UR8, UR39, UR4, 0xc ;  /* 0x0000000427087291 */ /* 0x000fe4000f8e603f */
[----:B------:R-:W-:Y:S02]  /*1620*/  ULEA UR6, UR39, UR5, 0xb ;  /* 0x0000000527067291 */ /* 0x000fe4000f8e583f */
[----:B------:R-:W-:-:S05]  /*1630*/  UIADD3 UR12, UR8, 0x400, URZ ;  /* 0x00000400080c7890 */ /* 0x000fca000fffe03f */
[----:B------:R-:W-:Y:S02]  /*1640*/  UMOV UR10, UR6 ;  /* 0x00000006000a7c82 */ /* 0x000fe40008000000 */
[----:B------:R-:W-:Y:S01]  /*1650*/  HGMMA.64x128x16.F32.BF16 R88, gdesc[UR8], RZ, !UPT, gsb0 ;  /* 0x01e00000085879f0 */ /* 0x000fe2000c0018ff */
[----:B------:R-:W-:Y:S02]  /*1660*/  UMOV UR14, UR10 ;  /* 0x0000000a000e7c82 */ /* 0x000fe40008000000 */
[----:B------:R-:W-:Y:S02]  /*1670*/  WARPGROUP.DEPBAR.LE gsb0, 0x0 ;  /* 0x00008000000079c5 */ /* 0x000fe40000010000 */
[----:B------:R-:W-:-:S07]  /*1680*/  WARPGROUP.ARRIVE ;  /* 0x00000000000079c5 */ /* 0x000fce0000000000 */
[----:B------:R-:W-:Y:S01]  /*1690*/  HGMMA.64x128x16.F32.BF16 R24, gdesc[UR12], RZ, !UPT, gsb0 ;  /* 0x01e000000c1879f0 */ /* 0x000fe2000c0018ff */
[----:B------:R-:W-:Y:S02]  /*16a0*/  UIADD3 UR12, UR8, 0x2, URZ ;  /* 0x00000002080c7890 */ /* 0x000fe4000fffe03f */
[----:B------:R-:W-:Y:S01]  /*16b0*/  UIADD3 UR14, UR6, 0x2, URZ ;  /* 0x00000002060e7890 */ /* 0x000fe2000fffe03f */
[----:B------:R-:W-:Y:S01]  /*16c0*/  UMOV UR13, 0x40000040 ;  /* 0x40000040000d7882 */ /* 0x000fe20000000000 */
[----:B------:R-:W-:Y:S01]  /*16d0*/  UMOV UR15, 0x40000040 ;  /* 0x40000040000f7882 */ /* 0x000fe20000000000 */
[----:B------:R-:W-:Y:S02]  /*16e0*/  WARPGROUP.DEPBAR.LE gsb0, 0x0 ;  /* 0x00008000000079c5 */ /* 0x000fe40000010000 */
[----:B------:R-:W-:-:S06]  /*16f0*/  WARPGROUP.ARRIVE ;  /* 0x00000000000079c5 */ /* 0x000fcc0000000000 */
[----:B------:R-:W-:Y:S01]  /*1700*/  HGMMA.64x128x16.F32.BF16 R88, gdesc[UR12], R88, gsb0 ;  /* 0x01e000000c5879f0 */ /* 0x000fe20008001858 */
[----:B------:R-:W-:Y:S01]  /*1710*/  UIADD3 UR12, UR8, 0x402, URZ ;  /* 0x00000402080c7890 */ /* 0x000fe2000fffe03f */
[----:B------:R-:W-:Y:S01]  /*1720*/  UMOV UR13, 0x40000040 ;  /* 0x40000040000d7882 */ /* 0x000fe20000000000 */
[----:B------:R-:W-:Y:S02]  /*1730*/  WARPGROUP.DEPBAR.LE gsb0, 0x0 ;  /* 0x00008000000079c5 */ /* 0x000fe40000010000 */
[----:B------:R-:W-:-:S07]  /*1740*/  WARPGROUP.ARRIVE ;  /* 0x00000000000079c5 */ /* 0x000fce0000000000 */
[----:B------:R-:W-:Y:S01]  /*1750*/  HGMMA.64x128x16.F32.BF16 R24, gdesc[UR12], R24, gsb0 ;  /* 0x01e000000c1879f0 */ /* 0x000fe20008001818 */
        /* <DEDUP_REMOVED lines=71> */
[----:B------:R-:W-:Y:S03]  /*1bd0*/  HGMMA.64x128x16.F32.BF16 R24, gdesc[UR12], R24, gsb0 ;  /* 0x01e000000c1879f0 */ /* 0x000fe60008001818 */
[----:B------:R-:W-:Y:S02]  /*1be0*/  WARPGROUP.DEPBAR.LE gsb0, 0x0 ;  /* 0x00008000000079c5 */ /* 0x000fe40000010000 */
[----:B------:R-:W-:Y:S05]  /*1bf0*/  @!P1 BRA `(.L_x_22) ;  /* 0x0000000800349947 */ /* 0x000fea0003800000 */
[----:B------:R-:W-:Y:S02]  /*1c00*/  UIADD3 UR6, UR39, 0x1, URZ ;  /* 0x0000000127067890 */ /* 0x000fe4000fffe03f */
[----:B------:R-:W-:Y:S02]  /*1c10*/  IMAD.U32 R3, RZ, RZ, UR39 ;  /* 0x00000027ff037e24 */ /* 0x000fe4000f8e00ff */
[----:B------:R-:W-:-:S04]  /*1c20*/  UISETP.NE.AND UP0, UPT, UR6, 0x2, UPT ;  /* 0x000000020600788c */ /* 0x000fc8000bf05270 */
[----:B------:R-:W-:Y:S02]  /*1c30*/  USEL UR7, URZ, 0x1, UP0 ;  /* 0x000000013f077887 */ /* 0x000fe40008000000 */
[----:B------:R-:W-:Y:S02]  /*1c40*/  USEL UR6, UR6, URZ, UP0 ;  /* 0x0000003f06067287 */ /* 0x000fe40008000000 */
[----:B------:R-:W-:-:S06]  /*1c50*/  ULOP3.LUT UR7, UR38, UR7, URZ, 0x3c, !UPT ;  /* 0x0000000726077292 */ /* 0x000fcc000f8e3c3f */
[----:B------:R-:W-:-:S07]  /*1c60*/  IMAD.U32 R7, RZ, RZ, UR7 ;  /* 0x00000007ff077e24 */ /* 0x000fce000f8e00ff */
.L_x_29:
[----:B------:R-:W-:Y:S05]  /*1c70*/  @!P0 BRA `(.L_x_23) ;  /* 0x0000000000048947 */ /* 0x000fea0003800000 */
[----:B------:R-:W-:Y:S01]  /*1c80*/  BPT.TRAP 0x1 ;  /* 0x000000040000795c */ /* 0x000fe20000300000 */
.L_x_23:
[----:B------:R-:W3:Y:S01]  /*1c90*/  S2UR UR8, SR_CgaCtaId ;  /* 0x00000000000879c3 */ /* 0x000ee20000008800 */
[----:B------:R-:W-:Y:S01]  /*1ca0*/  UMOV UR7, 0x400 ;  /* 0x0000040000077882 */ /* 0x000fe20000000000 */
[----:B01----:R-:W-:Y:S01]  /*1cb0*/  IMAD.U32 R5, RZ, RZ, UR6 ;  /* 0x00000006ff057e24 */ /* 0x003fe2000f8e00ff */
[----:B------:R-:W-:Y:S01]  /*1cc0*/  SHF.L.U32 R4, R7, 0x1f, RZ ;  /* 0x0000001f07047819 */ /* 0x000fe200000006ff */
[----:B---3--:R-:W-:-:S06]  /*1cd0*/  ULEA UR7, UR8, UR7, 0x18 ;  /* 0x0000000708077291 */ /* 0x008fcc000f8ec03f */
[----:B------:R-:W-:-:S04]  /*1ce0*/  IMAD.U32 R6, RZ, RZ, UR7 ;  /* 0x00000007ff067e24 */ /* 0x000fc8000f8e00ff */
[----:B------:R-:W-:-:S04]  /*1cf0*/  IMAD R5, R5, 0x8, R6 ;  /* 0x0000000805057824 */ /* 0x000fc800078e0206 */
[----:B------:R0:W1:Y:S01]  /*1d00*/  SYNCS.PHASECHK.TRANS64.TRYWAIT P1, [R5+URZ], R4 ;  /* 0x00000004050075a7 */ /* 0x000062000802017f */
[----:B------:R-:W-:Y:S05]  /*1d10*/  @!P0 BRA `(.L_x_24) ;  /* 0x0000000000048947 */ /* 0x000fea0003800000 */
[----:B------:R-:W-:Y:S01]  /*1d20*/  BPT.TRAP 0x1 ;  /* 0x000000040000795c */ /* 0x000fe20000300000 */
.L_x_24:
[----:B-1----:R-:W-:Y:S05]  /*1d30*/  @P1 BRA `(.L_x_25) ;  /* 0x0000000000081947 */ /* 0x002fea0003800000 */
[----:B------:R-:W1:Y:S02]  /*1d40*/  SYNCS.PHASECHK.TRANS64.TRYWAIT P1, [R5+URZ], R4 ;  /* 0x00000004050075a7 */ /* 0x000e64000802017f */
[----:B-1----:R-:W-:Y:S05]  /*1d50*/  @!P1 BRA `(.L_x_26) ;  /* 0x000000ac00a89947 */ /* 0x002fea0003800000 */
.L_x_25:
[----:B------:R-:W-:Y:S01]  /*1d60*/  ULEA UR10, UR6, UR4, 0xc ;  /* 0x00000004060a7291 */ /* 0x000fe2000f8e603f */
[----:B------:R-:W-:Y:S01]  /*1d70*/  WARPGROUP.ARRIVE ;  /* 0x00000000000079c5 */ /* 0x000fe20000000000 */
[----:B------:R-:W-:Y:S01]  /*1d80*/  ULEA UR8, UR6, UR5, 0xb ;  /* 0x0000000506087291 */ /* 0x000fe2000f8e583f */
[----:B------:R-:W-:Y:S01]  /*1d90*/  UMOV UR13, 0x40000040 ;  /* 0x40000040000d7882 */ /* 0x000fe20000000000 */
[----:B------:R-:W-:-:S03]  /*1da0*/  UMOV UR15, 0x40000040 ;  /* 0x40000040000f7882 */ /* 0x000fc60000000000 */
[----:B------:R-:W-:Y:S02]  /*1db0*/  UMOV UR12, UR10 ;  /* 0x0000000a000c7c82 */ /* 0x000fe40008000000 */
[----:B------:R-:W-:Y:S02]  /*1dc0*/  UMOV UR14, UR8 ;  /* 0x00000008000e7c82 */ /* 0x000fe40008000000 */
        /* <DEDUP_REMOVED lines=92> */
[----:B------:R-:W-:Y:S01]  /*2390*/  BPT.TRAP 0x1 ;  /* 0x000000040000795c */ /* 0x000fe20000300000 */
.L_x_27:
[----:B------:R-:W-:-:S13]  /*23a0*/  ISETP.NE.AND P1, PT, R22, RZ, PT ;  /* 0x000000ff1600720c */ /* 0x000fda0003f25270 */
[----:B01----:R-:W-:-:S04]  /*23b0*/  @P1 IMAD R4, R3, 0x8, R6 ;  /* 0x0000000803041824 */ /* 0x003fc800078e0206 */
[----:B------:R-:W-:-:S05]  /*23c0*/  @P1 VIADD R5, R4, 0x10 ;  /* 0x0000001004051836 */ /* 0x000fca0000000000 */
[----:B------:R-:W-:-:S04]  /*23d0*/  @P1 PRMT R5, R152, 0x654, R5 ;  /* 0x0000065498051816 */ /* 0x000fc80000000005 */
[----:B------:R0:W-:Y:S01]  /*23e0*/  @P1 SYNCS.ARRIVE.TRANS64.RED.A1T0 RZ, [R5+URZ], RZ ;  /* 0x000000ff05ff19a7 */ /* 0x0001e2000810043f */
[----:B------:R-:W-:-:S13]  /*23f0*/  ISETP.GT.U32.AND P1, PT, R19, 0x1, PT ;  /* 0x000000011300780c */ /* 0x000fda0003f24070 */
[----:B0-----:R-:W-:Y:S05]  /*2400*/  @P1 BRA `(.L_x_28) ;  /* 0x0000000000041947 */ /* 0x001fea0003800000 */
[----:B------:R-:W-:Y:S01]  /*2410*/  BPT.TRAP 0x1 ;  /* 0x000000040000795c */ /* 0x000fe20000300000 */
.L_x_28:
[----:B------:R-:W-:Y:S01]  /*2420*/  UIADD3 UR6, UR6, 0x1, URZ ;  /* 0x0000000106067890 */ /* 0x000fe2000fffe03f */
[C---:B------:R-:W-:Y:S01]  /*2430*/  ISETP.GT.AND P2, PT, R0.reuse, 0x1, PT ;  /* 0x000000010000780c */ /* 0x040fe20003f44270 */
[----:B------:R-:W-:Y:S02]  /*2440*/  VIADD R3, R3, 0x1 ;  /* 0x0000000103037836 */ /* 0x000fe40000000000 */
[----:B------:R-:W-:Y:S01]  /*2450*/  UISETP.NE.AND UP0, UPT, UR6, 0x2, UPT ;  /* 0x000000020600788c */ /* 0x000fe2000bf05270 */
[----:B------:R-:W-:Y:S02]  /*2460*/  VIADD R0, R0, 0xffffffff ;  /* 0xffffffff00007836 */ /* 0x000fe40000000000 */
[C---:B------:R-:W-:Y:S01]  /*2470*/  ISETP.NE.AND P1, PT, R3.reuse, 0x2, PT ;  /* 0x000000020300780c */ /* 0x040fe20003f25270 */
[----:B------:R-:W-:Y:S02]  /*2480*/  USEL UR7, URZ, 0x1, UP0 ;  /* 0x000000013f077887 */ /* 0x000fe40008000000 */
[----:B------:R-:W-:Y:S01]  /*2490*/  USEL UR6, UR6, URZ, UP0 ;  /* 0x0000003f06067287 */ /* 0x000fe20008000000 */
[----:B------:R-:W-:-:S03]  /*24a0*/  SEL R3, R3, RZ, P1 ;  /* 0x000000ff03037207 */ /* 0x000fc60000800000 */
[----:B------:R-:W-:Y:S01]  /*24b0*/  LOP3.LUT R7, R7, UR7, RZ, 0x3c, !PT ;  /* 0x0000000707077c12 */ /* 0x000fe2000f8e3cff */
[----:B------:R-:W-:Y:S07]  /*24c0*/  @P2 BRA `(.L_x_29) ;  /* 0xfffffff400e82947 */ /* 0x000fee000383ffff */
.L_x_22:
[----:B------:R-:W3:Y:S02]  /*24d0*/  LDC R0, c[0x0][0x28c] ;  /* 0x0000a300ff007b82 */ /* 0x000ee40000000800 */
[----:B---3--:R-:W-:-:S13]  /*24e0*/  ISETP.GE.AND P1, PT, R0, 0x1, PT ;  /* 0x000000010000780c */ /* 0x008fda0003f26270 */
[----:B------:R-:W-:Y:S05]  /*24f0*/  @!P1 BRA `(.L_x_30) ;  /* 0x0000000000409947 */ /* 0x000fea0003800000 */
[----:B------:R-:W-:Y:S05]  /*2500*/  @!P0 BRA `(.L_x_31) ;  /* 0x0000000000048947 */ /* 0x000fea0003800000 */
[----:B------:R-:W-:Y:S01]  /*2510*/  BPT.TRAP 0x1 ;  /* 0x000000040000795c */ /* 0x000fe20000300000 */
.L_x_31:
[----:B------:R-:W-:Y:S01]  /*2520*/  ISETP.NE.AND P0, PT, R22, RZ, PT ;  /* 0x000000ff1600720c */ /* 0x000fe20003f05270 */
[----:B------:R-:W-:-:S12]  /*2530*/  UISETP.LT.AND UP1, UPT, UR40, 0x1, UPT ;  /* 0x000000012800788c */ /* 0x000fd8000bf21270 */
[----:B------:R-:W-:-:S05]  /*2540*/  VOTEU.ANY UP0, P0 ;  /* 0x00000000003f7886 */ /* 0x000fca0000000100 */
[----:B------:R-:W-:-:S04]  /*2550*/  @UP0 USEL UR4, UR40, 0x1, UP1 ;  /* 0x0000000128040887 */ /* 0x000fc80008800000 */
[----:B------:R-:W-:-:S06]  /*2560*/  @UP0 UIADD3 UR4, UR39, UR40, -UR4 ;  /* 0x0000002827040290 */ /* 0x000fcc000fffe804 */
[----:B------:R-:W-:-:S05]  /*2570*/  IMAD.U32 R0, RZ, RZ, UR4 ;  /* 0x00000004ff007e24 */ /* 0x000fca000f8e00ff */
[----:B------:R-:W-:-:S04]  /*2580*/  @P0 SHF.L.U32 R0, R0, 0x3, RZ ;  /* 0x0000000300000819 */ /* 0x000fc800000006ff */
[----:B------:R-:W-:-:S04]  /*2590*/  @P0 LOP3.LUT R0, R0, 0x8, RZ, 0xc0, !PT ;  /* 0x0000000800000812 */ /* 0x000fc800078ec0ff */
[----:B------:R-:W-:-:S04]  /*25a0*/  @P0 IADD3 R3, R6, 0x10, R0 ;  /* 0x0000001006030810 */ /* 0x000fc80007ffe000 */
[----:B------:R-:W-:-:S04]  /*25b0*/  @P0 PRMT R3, R152, 0x654, R3 ;  /* 0x0000065498030816 */ /* 0x000fc80000000003 */
[----:B------:R3:W-:Y:S01]  /*25c0*/  @P0 SYNCS.ARRIVE.TRANS64.RED.A1T0 RZ, [R3+URZ], RZ ;  /* 0x000000ff03ff09a7 */ /* 0x0007e2000810043f */
[----:B------:R-:W-:-:S13]  /*25d0*/  ISETP.GT.U32.AND P0, PT, R19, 0x1, PT ;  /* 0x000000011300780c */ /* 0x000fda0003f04070 */
[----:B---3--:R-:W-:Y:S05]  /*25e0*/  @P0 BRA `(.L_x_30) ;  /* 0x0000000000040947 */ /* 0x008fea0003800000 */
[----:B------:R-:W-:Y:S01]  /*25f0*/  BPT.TRAP 0x1 ;  /* 0x000000040000795c */ /* 0x000fe20000300000 */
.L_x_30:
[----:B------:R-:W3:Y:S01]  /*2600*/  LDC R6, c[0x0][0x288] ;  /* 0x0000a200ff067b82 */ /* 0x000ee20000000800 */
[--C-:B------:R-:W-:Y:S01]  /*2610*/  SHF.R.U32.HI R0, RZ, 0x2, R18.reuse ;  /* 0x00000002ff007819 */ /* 0x100fe20000011612 */
[----:B------:R-:W-:Y:S01]  /*2620*/  UIADD3 UR39, UR40, UR39, URZ ;  /* 0x0000002728277290 */ /* 0x000fe2000fffe03f */
[----:B01----:R-:W-:Y:S01]  /*2630*/  SHF.R.U32.HI R5, RZ, 0x7, R18 ;  /* 0x00000007ff057819 */ /* 0x003fe20000011612 */
[----:B------:R-:W-:Y:S01]  /*2640*/  IMAD.SHL.U32 R13, R154, 0x80, RZ ;  /* 0x000000809a0d7824 */ /* 0x000fe200078e00ff */
[----:B------:R-:W-:Y:S01]  /*2650*/  LOP3.LUT R3, R0, 0x7, RZ, 0xc0, !PT ;  /* 0x0000000700037812 */ /* 0x000fe200078ec0ff */
[----:B------:R-:W-:Y:S01]  /*2660*/  USHF.R.U32.HI UR4, URZ, 0x1, UR39 ;  /* 0x000000013f047899 */ /* 0x000fe20008011627 */
[----:B------:R-:W-:Y:S01]  /*2670*/  LOP3.LUT R4, R18, 0x60, RZ, 0xc0, !PT ;  /* 0x0000006012047812 */ /* 0x000fe200078ec0ff */
[----:B------:R-:W-:Y:S01]  /*2680*/  ULDC UR8, c[0x0][0x284] ;  /* 0x0000a10000087ab9 */ /* 0x000fe20000000800 */
[----:B------:R-:W-:Y:S01]  /*2690*/  LOP3.LUT R0, R5, 0x1, RZ, 0xc0, !PT ;  /* 0x0000000105007812 */ /* 0x000fe200078ec0ff */
[----:B------:R-:W-:Y:S01]  /*26a0*/  ULOP3.LUT UR4, UR4, 0x1, URZ, 0xc0, !UPT ;  /* 0x0000000104047892 */ /* 0x000fe2000f8ec03f */
[----:B------:R-:W-:Y:S01]  /*26b0*/  SHF.R.U32.HI R10, RZ, 0x1, R4 ;  /* 0x00000001ff0a7819 */ /* 0x000fe20000011604 */
[----:B------:R-:W-:Y:S01]  /*26c0*/  UISETP.GT.U32.AND UP1, UPT, UR39, 0x1, UPT ;  /* 0x000000012700788c */ /* 0x000fe2000bf24070 */
[----:B------:R-:W-:Y:S01]  /*26d0*/  SHF.R.S32.HI R21, RZ, 0x1f, R23 ;  /* 0x0000001fff157819 */ /* 0x000fe20000011417 */
[----:B------:R-:W-:Y:S01]  /*26e0*/  IMAD.SHL.U32 R4, R0, 0x40, RZ ;  /* 0x0000004000047824 */ /* 0x000fe200078e00ff */
[--C-:B------:R-:W-:Y:S01]  /*26f0*/  IADD3 R5, RZ, -R10, -R3.reuse ;  /* 0x8000000aff057210 */ /* 0x100fe20007ffe803 */
[----:B------:R-:W-:Y:S01]  /*2700*/  UISETP.NE.U32.AND UP0, UPT, UR4, 0x1, UPT ;  /* 0x000000010400788c */ /* 0x000fe2000bf05070 */
[----:B------:R-:W-:Y:S01]  /*2710*/  IMAD.WIDE R8, R153, 0x100, RZ ;  /* 0x0000010099087825 */ /* 0x000fe200078e02ff */
[----:B------:R-:W-:Y:S01]  /*2720*/  ULDC.64 UR6, c[0x0][0x5d0] ;  /* 0x0001740000067ab9 */ /* 0x000fe20000000a00 */
[----:B--2---:R-:W-:Y:S01]  /*2730*/  LOP3.LUT R157, R4, 0x40, R3, 0xe2, !PT ;  /* 0x00000040049d7812 */ /* 0x004fe200078ee203 */
[----:B------:R-:W-:Y:S01]  /*2740*/  UISETP.LT.U32.AND UP1, UPT, UR40, 0x2, UP1 ;  /* 0x000000022800788c */ /* 0x000fe20008f21070 */
[----:B------:R-:W-:Y:S01]  /*2750*/  LOP3.LUT R3, R18, 0x3, RZ, 0xc0, !PT ;  /* 0x0000000312037812 */ /* 0x000fe200078ec0ff */
[----:B------:R-:W-:Y:S01]  /*2760*/  UISETP.GT.U32.AND UP0, UPT, UR40, 0x1, !UP0 ;  /* 0x000000012800788c */ /* 0x000fe2000c704070 */
[----:B------:R-:W-:Y:S01]  /*2770*/  IMAD R4, R21, UR6, RZ ;  /* 0x0000000615047c24 */ /* 0x000fe2000f8e02ff */
[----:B---3--:R-:W-:Y:S01]  /*2780*/  ISETP.GE.AND P0, PT, R13, R6, PT ;  /* 0x000000060d00720c */ /* 0x008fe20003f06270 */
[----:B------:R-:W-:Y:S01]  /*2790*/  IMAD R0, R0, -0x40, R5 ;  /* 0xffffffc000007824 */ /* 0x000fe200078e0205 */
[----:B------:R-:W-:Y:S01]  /*27a0*/  USEL UR5, URZ, 0x1, !UP1 ;  /* 0x000000013f057887 */ /* 0x000fe2000c800000 */
[----:B------:R-:W-:Y:S01]  /*27b0*/  IMAD R12, R3, -0x2, R6 ;  /* 0xfffffffe030c7824 */ /* 0x000fe200078e0206 */
[----:B------:R-:W-:Y:S01]  /*27c0*/  USEL UR4, URZ, 0x1, !UP0 ;  /* 0x000000013f047887 */ /* 0x000fe2000c000000 */
[----:B------:R-:W-:Y:S01]  /*27d0*/  IMAD.SHL.U32 R3, R153, 0x100, RZ ;  /* 0x0000010099037824 */ /* 0x000fe200078e00ff */
[----:B------:R-:W-:Y:S01]  /*27e0*/  ULOP3.LUT UR39, UR39, 0x1, URZ, 0xc0, !UPT ;  /* 0x0000000127277892 */ /* 0x000fe2000f8ec03f */
[----:B------:R-:W-:Y:S01]  /*27f0*/  IMAD.SHL.U32 R6, R18, 0x2, RZ ;  /* 0x0000000212067824 */ /* 0x000fe200078e00ff */
[----:B------:R-:W-:Y:S01]  /*2800*/  ULOP3.LUT UR38, UR4, UR38, UR5, 0x96, !UPT ;  /* 0x0000002604267292 */ /* 0x000fe2000f8e9605 */
[----:B------:R-:W-:Y:S01]  /*2810*/  IMAD R11, R23, UR7, R4 ;  /* 0x00000007170b7c24 */ /* 0x000fe2000f8e0204 */
[----:B------:R-:W-:Y:S01]  /*2820*/  ISETP.GE.OR P0, PT, R3, UR8, P0 ;  /* 0x0000000803007c0c */ /* 0x000fe20008706670 */
[----:B------:R-:W-:Y:S01]  /*2830*/  IMAD.MOV.U32 R153, RZ, RZ, -0x1 ;  /* 0xffffffffff997424 */ /* 0x000fe200078e00ff */
[----:B------:R-:W-:-:S02]  /*2840*/  LOP3.LUT R6, R13, 0x6, R6, 0xf8, !PT ;  /* 0x000000060d067812 */ /* 0x000fc400078ef806 */
[----:B------:R-:W-:Y:S01]  /*2850*/  IADD3 R3, -R3, UR8, R0 ;  /* 0x0000000803037c10 */ /* 0x000fe2000fffe100 */
[----:B------:R-:W-:Y:S01]  /*2860*/  IMAD.IADD R0, R12, 0x1, -R13 ;  /* 0x000000010c007824 */ /* 0x000fe200078e0a0d */
[----:B------:R-:W-:Y:S02]  /*2870*/  SHF.R.S32.HI R7, RZ, 0x1f, R6 ;  /* 0x0000001fff077819 */ /* 0x000fe40000011406 */
[----:B------:R-:W-:Y:S01]  /*2880*/  LOP3.LUT R157, R8, R157, R10, 0xfe, !PT ;  /* 0x0000009d089d7212 */ /* 0x000fe200078efe0a */
[----:B------:R-:W-:-:S04]  /*2890*/  IMAD.WIDE.U32 R4, R23, UR6, R6 ;  /* 0x0000000617047c25 */ /* 0x000fc8000f8e0006 */
[----:B------:R-:W-:Y:S02]  /*28a0*/  IMAD.IADD R11, R5, 0x1, R11 ;  /* 0x00000001050b7824 */ /* 0x000fe400078e020b */
[----:B------:R-:W-:Y:S01]  /*28b0*/  IMAD.MOV.U32 R10, RZ, RZ, R4 ;  /* 0x000000ffff0a7224 */ /* 0x000fe200078e0004 */
[----:B------:R-:W-:Y:S06]  /*28c0*/  @P0 BRA `(.L_x_32) ;  /* 0x0000008400680947 */ /* 0x000fec0003800000 */
[----:B------:R-:W0:Y:S01]  /*28d0*/  LDC.64 R4, c[0x0][0x5c8] ;  /* 0x00017200ff047b82 */ /* 0x000e220000000a00 */
[----:B-----5:R-:W-:Y:S01]  /*28e0*/  FSETP.NEU.AND P0, PT, R156, RZ, PT ;  /* 0x000000ff9c00720b */ /* 0x020fe20003f0d000 */
[----:B------:R-:W-:Y:S01]  /*28f0*/  BSSY B0, `(.L_x_32) ;  /* 0x0000857000007945 */ /* 0x000fe20003800000 */
[----:B------:R-:W-:-:S04]  /*2900*/  ISETP.GT.AND P3, PT, R3, RZ, PT ;  /* 0x000000ff0300720c */ /* 0x000fc80003f64270 */
[----:B------:R-:W-:Y:S01]  /*2910*/  ISETP.GT.AND P1, PT, R0, RZ, P3 ;  /* 0x000000ff0000720c */ /* 0x000fe20001f24270 */
[-C--:B0-----:R-:W-:Y:S02]  /*2920*/  IMAD R12, R9, R4.reuse, RZ ;  /* 0x00000004090c7224 */ /* 0x081fe400078e02ff */
[----:B------:R-:W-:-:S04]  /*2930*/  IMAD.WIDE.U32 R168, R157, R4, R10 ;  /* 0x000000049da87225 */ /* 0x000fc800078e000a */
[----:B------:R-:W-:-:S04]  /*2940*/  IMAD R11, R157, R5, R12 ;  /* 0x000000059d0b7224 */ /* 0x000fc800078e020c */
[----:B------:R-:W-:Y:S01]  /*2950*/  IMAD.IADD R167, R169, 0x1, R11 ;  /* 0x00000001a9a77824 */ /* 0x000fe200078e020b */
[----:B------:R-:W-:Y:S06]  /*2960*/  @!P0 BRA `(.L_x_33) ;  /* 0x0000006000088947 */ /* 0x000fec0003800000 */
[----:B------:R-:W0:Y:S01]  /*2970*/  LDC.64 R12, c[0x0][0x5b8] ;  /* 0x00016e00ff0c7b82 */ /* 0x000e220000000a00 */
[----:B------:R-:W-:-:S07]  /*2980*/  ULDC.64 UR4, c[0x0][0x5c0] ;  /* 0x0001700000047ab9 */ /* 0x000fce0000000a00 */
[----:B------:R-:W1:Y:S08]  /*2990*/  LDC.64 R14, c[0x0][0x5b0] ;  /* 0x00016c00ff0e7b82 */ /* 0x000e700000000a00 */
[----:B------:R-:W2:Y:S01]  /*29a0*/  LDC.64 R10, c[0x0][0x5a8] ;  /* 0x00016a00ff0a7b82 */ /* 0x000ea20000000a00 */
[----:B0-----:R-:W-:-:S04]  /*29b0*/  IMAD R20, R21, R12, RZ ;  /* 0x0000000c15147224 */ /* 0x001fc800078e02ff */
[C---:B------:R-:W-:Y:S02]  /*29c0*/  IMAD R13, R23.reuse, R13, R20 ;  /* 0x0000000d170d7224 */ /* 0x040fe400078e0214 */
[----:B------:R-:W-:-:S04]  /*29d0*/  IMAD.WIDE.U32 R20, R23, R12, R6 ;  /* 0x0000000c17147225 */ /* 0x000fc800078e0006 */
[-C--:B-1----:R-:W-:Y:S02]  /*29e0*/  IMAD R154, R9, R14.reuse, RZ ;  /* 0x0000000e099a7224 */ /* 0x082fe400078e02ff */
[----:B------:R-:W-:Y:S02]  /*29f0*/  IMAD.IADD R159, R21, 0x1, R13 ;  /* 0x00000001159f7824 */ /* 0x000fe400078e020d */
[----:B------:R-:W-:Y:S02]  /*2a00*/  IMAD.MOV.U32 R158, RZ, RZ, R20 ;  /* 0x000000ffff9e7224 */ /* 0x000fe400078e0014 */
[C---:B------:R-:W-:Y:S02]  /*2a10*/  IMAD R169, R157.reuse, R15, R154 ;  /* 0x0000000f9da97224 */ /* 0x040fe400078e029a */
[----:B------:R-:W-:-:S04]  /*2a20*/  IMAD.WIDE.U32 R160, R157, R14, R158 ;  /* 0x0000000e9da07225 */ /* 0x000fc800078e009e */
[----:B------:R-:W-:Y:S01]  /*2a30*/  IMAD.IADD R154, R161, 0x1, R169 ;  /* 0x00000001a19a7824 */ /* 0x000fe200078e02a9 */
[----:B--2---:R-:W-:-:S04]  /*2a40*/  LEA R162, P0, R160, R10, 0x1 ;  /* 0x0000000aa0a27211 */ /* 0x004fc800078008ff */
[----:B------:R-:W-:-:S05]  /*2a50*/  LEA.HI.X R163, R160, R11, R154, 0x1, P0 ;  /* 0x0000000ba0a37211 */ /* 0x000fca00000f0c9a */
[----:B------:R-:W2:Y:S01]  /*2a60*/  @P1 LDG.E.LTC128B.U16 R154, desc[UR36][R162.64] ;  /* 0x00000024a29a1981 */ /* 0x000ea2000c1e1520 */
[----:B------:R-:W-:Y:S01]  /*2a70*/  IMAD.WIDE.U32 R164, R157, R14, R6 ;  /* 0x0000000e9da47225 */ /* 0x000fe200078e0006 */
[----:B------:R-:W-:Y:S01]  /*2a80*/  ISETP.GT.AND P2, PT, R0, 0x1, P3 ;  /* 0x000000010000780c */ /* 0x000fe20001f44270 */
[----:B------:R-:W-:Y:S01]  /*2a90*/  BSSY B1, `(.L_x_34) ;  /* 0x0000012000017945 */ /* 0x000fe20003800000 */
[----:B------:R-:W-:Y:S01]  /*2aa0*/  LEA R160, P0, R168, UR4, 0x1 ;  /* 0x00000004a8a07c11 */ /* 0x000fe2000f8008ff */
[----:B------:R-:W-:Y:S02]  /*2ab0*/  IMAD.IADD R165, R169, 0x1, R165 ;  /* 0x00000001a9a57824 */ /* 0x000fe400078e02a5 */
[----:B------:R-:W-:Y:S01]  /*2ac0*/  IMAD.WIDE.U32 R164, R23, R12, R164 ;  /* 0x0000000c17a47225 */ /* 0x000fe200078e00a4 */
[----:B--2---:R-:W-:-:S05]  /*2ad0*/  SHF.L.U32 R161, R154, 0x10, RZ ;  /* 0x000000109aa17819 */ /* 0x004fca00000006ff */
[----:B------:R-:W-:-:S04]  /*2ae0*/  FMUL R161, R161, R156 ;  /* 0x0000009ca1a17220 */ /* 0x000fc80000400000 */
[----:B------:R-:W-:Y:S01]  /*2af0*/  FFMA R161, R88, R155, R161 ;  /* 0x0000009b58a17223 */ /* 0x000fe200000000a1 */
[----:B------:R-:W-:-:S04]  /*2b00*/  IMAD.IADD R88, R13, 0x1, R165 ;  /* 0x000000010d587824 */ /* 0x000fc800078e02a5 */
[----:B------:R-:W-:Y:S02]  /*2b10*/  F2FP.BF16.F32.PACK_AB R163, RZ, R161 ;  /* 0x000000a1ffa3723e */ /* 0x000fe400000010ff */
[----:B------:R-:W-:Y:S02]  /*2b20*/  LEA.HI.X R161, R168, UR5, R167, 0x1, P0 ;  /* 0x00000005a8a17c11 */ /* 0x000fe400080f0ca7 */
[----:B------:R-:W-:Y:S02]  /*2b30*/  PRMT R165, R163, 0x7610, R165 ;  /* 0x00007610a3a57816 */ /* 0x000fe400000000a5 */
[----:B------:R-:W-:-:S03]  /*2b40*/  LEA R162, P0, R164, R10, 0x1 ;  /* 0x0000000aa4a27211 */ /* 0x000fc600078008ff */
[----:B------:R0:W-:Y:S01]  /*2b50*/  @P1 STG.E.U16 desc[UR36][R160.64], R165 ;  /* 0x000000a5a0001986 */ /* 0x0001e2000c101524 */
[----:B------:R-:W-:Y:S01]  /*2b60*/  LEA.HI.X R163, R164, R11, R88, 0x1, P0 ;  /* 0x0000000ba4a37211 */ /* 0x000fe200000f0c58 */
[C---:B------:R-:W-:Y:S01]  /*2b70*/  IMAD.SHL.U32 R164, R14.reuse, 0x8, RZ ;  /* 0x000000080ea47824 */ /* 0x040fe200078e00ff */
[----:B0-----:R-:W-:Y:S01]  /*2b80*/  SHF.L.U64.HI R165, R14, 0x3, R15 ;  /* 0x000000030ea57819 */ /* 0x001fe2000001020f */
[----:B------:R-:W-:Y:S06]  /*2b90*/  @!P2 BRA `(.L_x_35) ;  /* 0x000000000004a947 */ /* 0x000fec0003800000 */
[----:B------:R0:W5:Y:S02]  /*2ba0*/  LDG.E.LTC128B.U16 R154, desc[UR36][R162.64+0x2] ;  /* 0x00000224a29a7981 */ /* 0x000164000c1e1520 */
.L_x_35:
[----:B------:R-:W-:Y:S05]  /*2bb0*/  BSYNC B1 ;  /* 0x0000000000017941 */ /* 0x000fea0003800000 */
.L_x_34:
[----:B-----5:R-:W-:Y:S01]  /*2bc0*/  IMAD.U32 R167, R154, 0x10000, RZ ;  /* 0x000100009aa77824 */ /* 0x020fe200078e00ff */
[----:B------:R-:W-:Y:S01]  /*2bd0*/  ISETP.GT.AND P0, PT, R3, 0x8, PT ;  /* 0x000000080300780c */ /* 0x000fe20003f04270 */
[----:B------:R-:W-:-:S04]  /*2be0*/  IMAD.WIDE.U32 R172, R157, R14, R164 ;  /* 0x0000000e9dac7225 */ /* 0x000fc800078e00a4 */
[----:B------:R-:W-:Y:S01]  /*2bf0*/  FMUL R88, R167, R156 ;  /* 0x0000009ca7587220 */ /* 0x000fe20000400000 */
[----:B------:R-:W-:Y:S01]  /*2c00*/  ISETP.GT.AND P1, PT, R0, RZ, P0 ;  /* 0x000000ff0000720c */ /* 0x000fe20000724270 */
[----:B------:R-:W-:Y:S01]  /*2c10*/  IMAD.IADD R171, R169, 0x1, R173 ;  /* 0x00000001a9ab7824 */ /* 0x000fe200078e02ad */
[----:B------:R-:W-:Y:S01]  /*2c20*/  IADD3 R167, P4, R20, R172, RZ ;  /* 0x000000ac14a77210 */ /* 0x000fe20007f9e0ff */
[----:B------:R-:W-:-:S04]  /*2c30*/  FFMA R89, R89, R155, R88 ;  /* 0x0000009b59597223 */ /* 0x000fc80000000058 */
[----:B------:R-:W-:Y:S01]  /*2c40*/  IMAD.X R168, R171, 0x1, R159, P4 ;  /* 0x00000001aba87824 */ /* 0x000fe200020e069f */
[C---:B------:R-:W-:Y:S02]  /*2c50*/  LEA R88, P4, R167.reuse, R10, 0x1 ;  /* 0x0000000aa7587211 */ /* 0x040fe400078808ff */
[----:B------:R-:W-:Y:S02]  /*2c60*/  F2FP.BF16.F32.PACK_AB R169, RZ, R89 ;  /* 0x00000059ffa9723e */ /* 0x000fe400000010ff */
[--C-:B------:R-:W-:Y:S02]  /*2c70*/  LEA.HI.X R89, R167, R11, R168.reuse, 0x1, P4 ;  /* 0x0000000ba7597211 */ /* 0x100fe400020f0ca8 */
[----:B------:R-:W-:-:S05]  /*2c80*/  PRMT R168, R169, 0x7610, R168 ;  /* 0x00007610a9a87816 */ /* 0x000fca00000000a8 */
[----:B------:R1:W-:Y:S04]  /*2c90*/  @P2 STG.E.U16 desc[UR36][R160.64+0x2], R168 ;  /* 0x000002a8a0002986 */ /* 0x0003e8000c101524 */
[----:B------:R2:W3:Y:S01]  /*2ca0*/  @P1 LDG.E.LTC128B.U16 R154, desc[UR36][R88.64] ;  /* 0x00000024589a1981 */ /* 0x0004e2000c1e1520 */
[----:B------:R-:W-:Y:S01]  /*2cb0*/  IMAD.SHL.U32 R167, R4, 0x10, RZ ;  /* 0x0000001004a77824 */ /* 0x000fe200078e00ff */
[----:B------:R-:W-:Y:S01]  /*2cc0*/  IADD3 R172, P2, R6, R172, RZ ;  /* 0x000000ac06ac7210 */ /* 0x000fe20007f5e0ff */
[----:B------:R-:W-:Y:S03]  /*2cd0*/  BSSY B1, `(.L_x_36) ;  /* 0x0000011000017945 */ /* 0x000fe60003800000 */
[----:B------:R-:W-:Y:S01]  /*2ce0*/  IADD3 R170, P4, R167, R160, RZ ;  /* 0x000000a0a7aa7210 */ /* 0x000fe20007f9e0ff */
[----:B------:R-:W-:Y:S01]  /*2cf0*/  IMAD.X R173, R7, 0x1, R171, P2 ;  /* 0x0000000107ad7824 */ /* 0x000fe200010e06ab */
[----:B------:R-:W-:Y:S01]  /*2d00*/  ISETP.GT.AND P2, PT, R0, 0x1, P0 ;  /* 0x000000010000780c */ /* 0x000fe20000744270 */
[----:B------:R-:W-:-:S04]  /*2d10*/  IMAD.WIDE.U32 R172, R23, R12, R172 ;  /* 0x0000000c17ac7225 */ /* 0x000fc800078e00ac */
[----:B-1----:R-:W-:Y:S01]  /*2d20*/  IMAD.IADD R168, R13, 0x1, R173 ;  /* 0x000000010da87824 */ /* 0x002fe200078e02ad */
[----:B--2---:R-:W-:-:S04]  /*2d30*/  LEA R88, P5, R172, R10, 0x1 ;  /* 0x0000000aac587211 */ /* 0x004fc800078a08ff */
[----:B------:R-:W-:Y:S01]  /*2d40*/  LEA.HI.X R89, R172, R11, R168, 0x1, P5 ;  /* 0x0000000bac597211 */ /* 0x000fe200028f0ca8 */
[----:B---3--:R-:W-:-:S04]  /*2d50*/  IMAD.U32 R169, R154, 0x10000, RZ ;  /* 0x000100009aa97824 */ /* 0x008fc800078e00ff */
[----:B------:R-:W-:-:S04]  /*2d60*/  FMUL R169, R169, R156 ;  /* 0x0000009ca9a97220 */ /* 0x000fc80000400000 */
[----:B------:R-:W-:Y:S01]  /*2d70*/  FFMA R90, R90, R155, R169 ;  /* 0x0000009b5a5a7223 */ /* 0x000fe200000000a9 */
[----:B------:R-:W-:-:S04]  /*2d80*/  SHF.L.U64.HI R169, R4, 0x4, R5 ;  /* 0x0000000404a97819 */ /* 0x000fc80000010205 */
[----:B------:R-:W-:Y:S01]  /*2d90*/  F2FP.BF16.F32.PACK_AB R90, RZ, R90 ;  /* 0x0000005aff5a723e */ /* 0x000fe200000010ff */
[----:B------:R-:W-:-:S05]  /*2da0*/  IMAD.X R171, R169, 0x1, R161, P4 ;  /* 0x00000001a9ab7824 */ /* 0x000fca00020e06a1 */
[----:B------:R1:W-:Y:S01]  /*2db0*/  @P1 STG.E.U16 desc[UR36][R170.64], R90 ;  /* 0x0000005aaa001986 */ /* 0x0003e2000c101524 */
[----:B------:R-:W-:Y:S05]  /*2dc0*/  @!P2 BRA `(.L_x_37) ;  /* 0x000000000004a947 */ /* 0x000fea0003800000 */
[----:B------:R2:W5:Y:S02]  /*2dd0*/  LDG.E.LTC128B.U16 R154, desc[UR36][R88.64+0x2] ;  /* 0x00000224589a7981 */ /* 0x000564000c1e1520 */
.L_x_37:
[----:B------:R-:W-:Y:S05]  /*2de0*/  BSYNC B1 ;  /* 0x0000000000017941 */ /* 0x000fea0003800000 */
.L_x_36:
[----:B-----5:R-:W-:Y:S01]  /*2df0*/  IMAD.U32 R173, R154, 0x10000, RZ ;  /* 0x000100009aad7824 */ /* 0x020fe200078e00ff */
[----:B------:R-:W-:Y:S01]  /*2e00*/  ISETP.GT.AND P1, PT, R0, 0x8, P3 ;  /* 0x000000080000780c */ /* 0x000fe20001f24270 */
[----:B------:R-:W-:Y:S02]  /*2e10*/  BSSY B1, `(.L_x_38) ;  /* 0x000000a000017945 */ /* 0x000fe40003800000 */
[----:B-1----:R-:W-:-:S04]  /*2e20*/  FMUL R90, R173, R156 ;  /* 0x0000009cad5a7220 */ /* 0x002fc80000400000 */
[----:B------:R-:W-:Y:S01]  /*2e30*/  FFMA R90, R91, R155, R90 ;  /* 0x0000009b5b5a7223 */ /* 0x000fe2000000005a */
[----:B------:R-:W-:-:S04]  /*2e40*/  @P2 IMAD.MOV.U32 R91, RZ, RZ, R171 ;  /* 0x000000ffff5b2224 */ /* 0x000fc800078e00ab */
[----:B------:R-:W-:-:S04]  /*2e50*/  F2FP.BF16.F32.PACK_AB R90, RZ, R90 ;  /* 0x0000005aff5a723e */ /* 0x000fc800000010ff */
[----:B------:R-:W-:Y:S02]  /*2e60*/  PRMT R168, R90, 0x7610, R168 ;  /* 0x000076105aa87816 */ /* 0x000fe400000000a8 */
[----:B------:R-:W-:-:S05]  /*2e70*/  @P2 MOV R90, R170 ;  /* 0x000000aa005a2202 */ /* 0x000fca0000000f00 */
[----:B------:R1:W-:Y:S01]  /*2e80*/  @P2 STG.E.U16 desc[UR36][R90.64+0x2], R168 ;  /* 0x000002a85a002986 */ /* 0x0003e2000c101524 */
[----:B------:R-:W-:Y:S05]  /*2e90*/  @!P1 BRA `(.L_x_39) ;  /* 0x0000000000049947 */ /* 0x000fea0003800000 */
[----:B------:R3:W5:Y:S02]  /*2ea0*/  LDG.E.LTC128B.U16 R154, desc[UR36][R162.64+0x10] ;  /* 0x00001024a29a7981 */ /* 0x000764000c1e1520 */
.L_x_39:
[----:B------:R-:W-:Y:S05]  /*2eb0*/  BSYNC B1 ;  /* 0x0000000000017941 */ /* 0x000fea0003800000 */
.L_x_38:
[----:B-1---5:R-:W-:Y:S01]  /*2ec0*/  IMAD.U32 R91, R154, 0x10000, RZ ;  /* 0x000100009a5b7824 */ /* 0x022fe200078e00ff */
[----:B------:R-:W-:Y:S01]  /*2ed0*/  ISETP.GT.AND P2, PT, R0, 0x9, P3 ;  /* 0x000000090000780c */ /* 0x000fe20001f44270 */
[----:B------:R-:W-:Y:S01]  /*2ee0*/  @P1 IMAD.MOV.U32 R90, RZ, RZ, R160 ;  /* 0x000000ffff5a1224 */ /* 0x000fe200078e00a0 */
[----:B------:R-:W-:Y:S01]  /*2ef0*/  BSSY B1, `(.L_x_40) ;  /* 0x0000009000017945 */ /* 0x000fe20003800000 */
[----:B------:R-:W-:-:S04]  /*2f00*/  FMUL R91, R91, R156 ;  /* 0x0000009c5b5b7220 */ /* 0x000fc80000400000 */
[----:B------:R-:W-:-:S05]  /*2f10*/  FFMA R91, R92, R155, R91 ;  /* 0x0000009b5c5b7223 */ /* 0x000fca000000005b */
[----:B------:R-:W-:-:S04]  /*2f20*/  F2FP.BF16.F32.PACK_AB R91, RZ, R91 ;  /* 0x0000005bff5b723e */ /* 0x000fc800000010ff */
[----:B------:R-:W-:Y:S01]  /*2f30*/  PRMT R92, R91, 0x7610, R92 ;  /* 0x000076105b5c7816 */ /* 0x000fe2000000005c */
[----:B------:R-:W-:-:S05]  /*2f40*/  @P1 IMAD.MOV.U32 R91, RZ, RZ, R161 ;  /* 0x000000ffff5b1224 */ /* 0x000fca00078e00a1 */
[----:B------:R1:W-:Y:S01]  /*2f50*/  @P1 STG.E.U16 desc[UR36][R90.64+0x10], R92 ;  /* 0x0000105c5a001986 */ /* 0x0003e2000c101524 */
[----:B------:R-:W-:Y:S05]  /*2f60*/  @!P2 BRA `(.L_x_41) ;  /* 0x000000000004a947 */ /* 0x000fea0003800000 */
[----:B------:R4:W5:Y:S02]  /*2f70*/  LDG.E.LTC128B.U16 R154, desc[UR36][R162.64+0x12] ;  /* 0x00001224a29a7981 */ /* 0x000964000c1e1520 */
.L_x_41:
[----:B------:R-:W-:Y:S05]  /*2f80*/  BSYNC B1 ;  /* 0x0000000000017941 */ /* 0x000fea0003800000 */
.L_x_40:
[----:B-1---5:R-:W-:Y:S01]  /*2f90*/  IMAD.U32 R91, R154, 0x10000, RZ ;  /* 0x000100009a5b7824 */ /* 0x022fe200078e00ff */
[----:B------:R-:W-:Y:S01]  /*2fa0*/  ISETP.GT.AND P1, PT, R0, 0x8, P0 ;  /* 0x000000080000780c */ /* 0x000fe20000724270 */
[----:B------:R-:W-:Y:S02]  /*2fb0*/  BSSY B1, `(.L_x_42) ;  /* 0x000000a000017945 */ /* 0x000fe40003800000 */
[----:B------:R-:W-:Y:S01]  /*2fc0*/  FMUL R90, R91, R156 ;  /* 0x0000009c5b5a7220 */ /* 0x000fe20000400000 */
[----:B------:R-:W-:-:S03]  /*2fd0*/  @P2 IMAD.MOV.U32 R91, RZ, RZ, R161 ;  /* 0x000000ffff5b2224 */ /* 0x000fc600078e00a1 */
[----:B------:R-:W-:-:S05]  /*2fe0*/  FFMA R90, R93, R155, R90 ;  /* 0x0000009b5d5a7223 */ /* 0x000fca000000005a */
[----:B------:R-:W-:-:S04]  /*2ff0*/  F2FP.BF16.F32.PACK_AB R90, RZ, R90 ;  /* 0x0000005aff5a723e */ /* 0x000fc800000010ff */
[----:B------:R-:W-:Y:S01]  /*3000*/  PRMT R92, R90, 0x7610, R92 ;  /* 0x000076105a5c7816 */ /* 0x000fe2000000005c */
[----:B------:R-:W-:-:S05]  /*3010*/  @P2 IMAD.MOV.U32 R90, RZ, RZ, R160 ;  /* 0x000000ffff5a2224 */ /* 0x000fca00078e00a0 */
[----:B------:R1:W-:Y:S01]  /*3020*/  @P2 STG.E.U16 desc[UR36][R90.64+0x12], R92 ;  /* 0x0000125c5a002986 */ /* 0x0003e2000c101524 */
[----:B------:R-:W-:Y:S05]  /*3030*/  @!P1 BRA `(.L_x_43) ;  /* 0x0000000000049947 */ /* 0x000fea0003800000 */
[----:B------:R0:W5:Y:S02]  /*3040*/  LDG.E.LTC128B.U16 R154, desc[UR36][R88.64+0x10] ;  /* 0x00001024589a7981 */ /* 0x000164000c1e1520 */
.L_x_43:
[----:B------:R-:W-:Y:S05]  /*3050*/  BSYNC B1 ;  /* 0x0000000000017941 */ /* 0x000fea0003800000 */
.L_x_42:
        /* <DEDUP_REMOVED lines=12> */
.L_x_45:
[----:B------:R-:W-:Y:S05]  /*3120*/  BSYNC B1 ;  /* 0x0000000000017941 */ /* 0x000fea0003800000 */
.L_x_44:
[----:B-1---5:R-:W-:Y:S01]  /*3130*/  IMAD.U32 R91, R154, 0x10000, RZ ;  /* 0x000100009a5b7824 */ /* 0x022fe200078e00ff */
[----:B------:R-:W-:Y:S01]  /*3140*/  ISETP.GT.AND P1, PT, R0, 0x10, P3 ;  /* 0x000000100000780c */ /* 0x000fe20001f24270 */
[----:B------:R-:W-:Y:S02]  /*3150*/  BSSY B1, `(.L_x_46) ;  /* 0x000000a000017945 */ /* 0x000fe40003800000 */
[----:B------:R-:W-:Y:S01]  /*3160*/  FMUL R90, R91, R156 ;  /* 0x0000009c5b5a7220 */ /* 0x000fe20000400000 */
[----:B------:R-:W-:-:S03]  /*3170*/  @P2 MOV R91, R171 ;  /* 0x000000ab005b2202 */ /* 0x000fc60000000f00 */
[----:B------:R-:W-:-:S05]  /*3180*/  FFMA R90, R95, R155, R90 ;  /* 0x0000009b5f5a7223 */ /* 0x000fca000000005a */
[----:B------:R-:W-:-:S04]  /*3190*/  F2FP.BF16.F32.PACK_AB R90, RZ, R90 ;  /* 0x0000005aff5a723e */ /* 0x000fc800000010ff */
[----:B------:R-:W-:Y:S01]  /*31a0*/  PRMT R92, R90, 0x7610, R92 ;  /* 0x000076105a5c7816 */ /* 0x000fe2000000005c */
[----:B------:R-:W-:-:S05]  /*31b0*/  @P2 IMAD.MOV.U32 R90, RZ, RZ, R170 ;  /* 0x000000ffff5a2224 */ /* 0x000fca00078e00aa */
[----:B------:R1:W-:Y:S01]  /*31c0*/  @P2 STG.E.U16 desc[UR36][R90.64+0x12], R92 ;  /* 0x0000125c5a002986 */ /* 0x0003e2000c101524 */
[----:B------:R-:W-:Y:S05]  /*31d0*/  @!P1 BRA `(.L_x_47) ;  /* 0x0000000000049947 */ /* 0x000fea0003800000 */
[----:B------:R0:W5:Y:S02]  /*31e0*/  LDG.E.LTC128B.U16 R154, desc[UR36][R162.64+0x20] ;  /* 0x00002024a29a7981 */ /* 0x000164000c1e1520 */
.L_x_47:
[----:B------:R-:W-:Y:S05]  /*31f0*/  BSYNC B1 ;  /* 0x0000000000017941 */ /* 0x000fea0003800000 */
.L_x_46:
        /* <DEDUP_REMOVED lines=12> */
.L_x_49:
[----:B------:R-:W-:Y:S05]  /*32c0*/  BSYNC B1 ;  /* 0x0000000000017941 */ /* 0x000fea0003800000 */
.L_x_48:
        /* <DEDUP_REMOVED lines=12> */
.L_x_51:
[----:B------:R-:W-:Y:S05]  /*3390*/  BSYNC B1 ;  /* 0x0000000000017941 */ /* 0x000fea0003800000 */
.L_x_50:
        /* <DEDUP_REMOVED lines=12> */
.L_x_53:
[----:B------:R-:W-:Y:S05]  /*3460*/  BSYNC B1 ;  /* 0x0000000000017941 */ /* 0x000fea0003800000 */
.L_x_52:
        /* <DEDUP_REMOVED lines=12> */
.L_x_55:
[----:B------:R-:W-:Y:S05]  /*3530*/  BSYNC B1 ;  /* 0x0000000000017941 */ /* 0x000fea0003800000 */
.L_x_54:
[----:B-1---5:R-:W-:Y:S01]  /*3540*/  SHF.L.U32 R91, R154, 0x10, RZ ;  /* 0x000000109a5b7819 */ /* 0x022fe200000006ff */
[----:B------:R-:W-:Y:S01]  /*3550*/  @P1 IMAD.MOV.U32 R90, RZ, RZ, R160 ;  /* 0x000000ffff5a1224 */ /* 0x000fe200078e00a0 */
[----:B------:R-:W-:Y:S01]  /*3560*/  ISETP.GT.AND P2, PT, R0, 0x19, P3 ;  /* 0x000000190000780c */ /* 0x000fe20001f44270 */
[----:B------:R-:W-:Y:S02]  /*3570*/  BSSY B1, `(.L_x_56) ;  /* 0x0000009000017945 */ /* 0x000fe40003800000 */
        /* <DEDUP_REMOVED lines=8> */
.L_x_57:
[----:B------:R-:W-:Y:S05]  /*3600*/  BSYNC B1 ;  /* 0x0000000000017941 */ /* 0x000fea0003800000 */
.L_x_56:
        /* <DEDUP_REMOVED lines=12> */
.L_x_59:
[----:B------:R-:W-:Y:S05]  /*36d0*/  BSYNC B1 ;  /* 0x0000000000017941 */ /* 0x000fea0003800000 */
.L_x_58:
        /* <DEDUP_REMOVED lines=12> */
.L_x_61:
[----:B------:R-:W-:Y:S05]  /*37a0*/  BSYNC B1 ;  /* 0x0000000000017941 */ /* 0x000fea0003800000 */
.L_x_60:
        /* <DEDUP_REMOVED lines=12> */
.L_x_63:
[----:B------:R-:W-:Y:S05]  /*3870*/  BSYNC B1 ;  /* 0x0000000000017941 */ /* 0x000fea0003800000 */
.L_x_62:
[----:B-1---5:R-:W-:Y:S01]  /*3880*/  IMAD.U32 R91, R154, 0x10000, RZ ;  /* 0x000100009a5b7824 */ /* 0x022fe200078e00ff */
[----:B------:R-:W-:Y:S01]  /*3890*/  @P1 MOV R90, R160 ;  /* 0x000000a0005a1202 */ /* 0x000fe20000000f00 */
[----:B------:R-:W-:Y:S01]  /*38a0*/  BSSY B1, `(.L_x_64) ;  /* 0x000000a000017945 */ /* 0x000fe20003800000 */
[----:B------:R-:W-:Y:S01]  /*38b0*/  ISETP.GT.AND P2, PT, R0, 0x21, P3 ;  /* 0x000000210000780c */ /* 0x000fe20001f44270 */
        /* <DEDUP_REMOVED lines=8> */
.L_x_65:
[----:B------:R-:W-:Y:S05]  /*3940*/  BSYNC B1 ;  /* 0x0000000000017941 */ /* 0x000fea0003800000 */
.L_x_64:
        /* <DEDUP_REMOVED lines=12> */
.L_x_67:
[----:B------:R-:W-:Y:S05]  /*3a10*/  BSYNC B1 ;  /* 0x0000000000017941 */ /* 0x000fea0003800000 */
.L_x_66:
        /* <DEDUP_REMOVED lines=12> */
.L_x_69:
[----:B------:R-:W-:Y:S05]  /*3ae0*/  BSYNC B1 ;  /* 0x0000000000017941 */ /* 0x000fea0003800000 */
.L_x_68:
        /* <DEDUP_REMOVED lines=12> */
.L_x_71:
[----:B------:R-:W-:Y:S05]  /*3bb0*/  BSYNC B1 ;  /* 0x0000000000017941 */ /* 0x000fea0003800000 */
.L_x_70:
        /* <DEDUP_REMOVED lines=12> */
.L_x_73:
[----:B------:R-:W-:Y:S05]  /*3c80*/  BSYNC B1 ;  /* 0x0000000000017941 */ /* 0x000fea0003800000 */
.L_x_72:
        /* <DEDUP_REMOVED lines=12> */
.L_x_75:
[----:B------:R-:W-:Y:S05]  /*3d50*/  BSYNC B1 ;  /* 0x0000000000017941 */ /* 0x000fea0003800000 */
.L_x_74:
        /* <DEDUP_REMOVED lines=12> */
.L_x_77:
[----:B------:R-:W-:Y:S05]  /*3e20*/  BSYNC B1 ;  /* 0x0000000000017941 */ /* 0x000fea0003800000 */
.L_x_76:
        /* <DEDUP_REMOVED lines=12> */
.L_x_79:
[----:B------:R-:W-:Y:S05]  /*3ef0*/  BSYNC B1 ;  /* 0x0000000000017941 */ /* 0x000fea0003800000 */
.L_x_78:
        /* <DEDUP_REMOVED lines=12> */
.L_x_81:
[----:B------:R-:W-:Y:S05]  /*3fc0*/  BSYNC B1 ;  /* 0x0000000000017941 */ /* 0x000fea0003800000 */
.L_x_80:
        /* <DEDUP_REMOVED lines=12> */
.L_x_83:
[----:B------:R-:W-:Y:S05]  /*4090*/  BSYNC B1 ;  /* 0x0000000000017941 */ /* 0x000fea0003800000 */
.L_x_82:
        /* <DEDUP_REMOVED lines=12> */
.L_x_85:
[----:B------:R-:W-:Y:S05]  /*4160*/  BSYNC B1 ;  /* 0x0000000000017941 */ /* 0x000fea0003800000 */
.L_x_84:
        /* <DEDUP_REMOVED lines=12> */
.L_x_87:
[----:B------:R-:W-:Y:S05]  /*4230*/  BSYNC B1 ;  /* 0x0000000000017941 */ /* 0x000fea0003800000 */
.L_x_86:
        /* <DEDUP_REMOVED lines=12> */
.L_x_89:
[----:B------:R-:W-:Y:S05]  /*4300*/  BSYNC B1 ;  /* 0x0000000000017941 */ /* 0x000fea0003800000 */
.L_x_88:
        /* <DEDUP_REMOVED lines=12> */
.L_x_91:
[----:B------:R-:W-:Y:S05]  /*43d0*/  BSYNC B1 ;  /* 0x0000000000017941 */ /* 0x000fea0003800000 */
.L_x_90:
        /* <DEDUP_REMOVED lines=12> */
.L_x_93:
[----:B------:R-:W-:Y:S05]  /*44a0*/  BSYNC B1 ;  /* 0x0000000000017941 */ /* 0x000fea0003800000 */
.L_x_92:
        /* <DEDUP_REMOVED lines=12> */
.L_x_95:
[----:B------:R-:W-:Y:S05]  /*4570*/  BSYNC B1 ;  /* 0x0000000000017941 */ /* 0x000fea0003800000 */
.L_x_94:
        /* <DEDUP_REMOVED lines=12> */
.L_x_97:
[----:B------:R-:W-:Y:S05]  /*4640*/  BSYNC B1 ;  /* 0x0000000000017941 */ /* 0x000fea0003800000 */
.L_x_96:
        /* <DEDUP_REMOVED lines=12> */
.L_x_99:
[----:B------:R-:W-:Y:S05]  /*4710*/  BSYNC B1 ;  /* 0x0000000000017941 */ /* 0x000fea0003800000 */
.L_x_98:
        /* <DEDUP_REMOVED lines=12> */
.L_x_101:
[----:B------:R-:W-:Y:S05]  /*47e0*/  BSYNC B1 ;  /* 0x0000000000017941 */ /* 0x000fea0003800000 */
.L_x_100:
        /* <DEDUP_REMOVED lines=12> */
.L_x_103:
[----:B------:R-:W-:Y:S05]  /*48b0*/  BSYNC B1 ;  /* 0x0000000000017941 */ /* 0x000fea0003800000 */
.L_x_102:
        /* <DEDUP_REMOVED lines=12> */
.L_x_105:
[----:B------:R-:W-:Y:S05]  /*4980*/  BSYNC B1 ;  /* 0x0000000000017941 */ /* 0x000fea0003800000 */
.L_x_104:
        /* <DEDUP_REMOVED lines=12> */
.L_x_107:
[----:B------:R-:W-:Y:S05]  /*4a50*/  BSYNC B1 ;  /* 0x0000000000017941 */ /* 0x000fea0003800000 */
.L_x_106:
        /* <DEDUP_REMOVED lines=12> */
.L_x_109:
[----:B------:R-:W-:Y:S05]  /*4b20*/  BSYNC B1 ;  /* 0x0000000000017941 */ /* 0x000fea0003800000 */
.L_x_108:
        /* <DEDUP_REMOVED lines=12> */
.L_x_111:
[----:B------:R-:W-:Y:S05]  /*4bf0*/  BSYNC B1 ;  /* 0x0000000000017941 */ /* 0x000fea0003800000 */
.L_x_110:
        /* <DEDUP_REMOVED lines=12> */
.L_x_113:
[----:B------:R-:W-:Y:S05]  /*4cc0*/  BSYNC B1 ;  /* 0x0000000000017941 */ /* 0x000fea0003800000 */
.L_x_112:
        /* <DEDUP_REMOVED lines=12> */
.L_x_115:
[----:B------:R-:W-:Y:S05]  /*4d90*/  BSYNC B1 ;  /* 0x0000000000017941 */ /* 0x000fea0003800000 */
.L_x_114:
        /* <DEDUP_REMOVED lines=12> */
.L_x_117:
[----:B------:R-:W-:Y:S05]  /*4e60*/  BSYNC B1 ;  /* 0x0000000000017941 */ /* 0x000fea0003800000 */
.L_x_116:
        /* <DEDUP_REMOVED lines=12> */
.L_x_119:
[----:B------:R-:W-:Y:S05]  /*4f30*/  BSYNC B1 ;  /* 0x0000000000017941 */ /* 0x000fea0003800000 */
.L_x_118:
        /* <DEDUP_REMOVED lines=12> */
.L_x_121:
[----:B------:R-:W-:Y:S05]  /*5000*/  BSYNC B1 ;  /* 0x0000000000017941 */ /* 0x000fea0003800000 */
.L_x_120:
        /* <DEDUP_REMOVED lines=12> */
.L_x_123:
[----:B------:R-:W-:Y:S05]  /*50d0*/  BSYNC B1 ;  /* 0x0000000000017941 */ /* 0x000fea0003800000 */
.L_x_122:
        /* <DEDUP_REMOVED lines=12> */
.L_x_125:
[----:B------:R-:W-:Y:S05]  /*51a0*/  BSYNC B1 ;  /* 0x0000000000017941 */ /* 0x000fea0003800000 */
.L_x_124:
        /* <DEDUP_REMOVED lines=12> */
.L_x_127:
[----:B------:R-:W-:Y:S05]  /*5270*/  BSYNC B1 ;  /* 0x0000000000017941 */ /* 0x000fea0003800000 */
.L_x_126:
        /* <DEDUP_REMOVED lines=12> */
.L_x_129:
[----:B------:R-:W-:Y:S05]  /*5340*/  BSYNC B1 ;  /* 0x0000000000017941 */ /* 0x000fea0003800000 */
.L_x_128:
        /* <DEDUP_REMOVED lines=12> */
.L_x_131:
[----:B------:R-:W-:Y:S05]  /*5410*/  BSYNC B1 ;  /* 0x0000000000017941 */ /* 0x000fea0003800000 */
.L_x_130:
        /* <DEDUP_REMOVED lines=12> */
.L_x_133:
[----:B------:R-:W-:Y:S05]  /*54e0*/  BSYNC B1 ;  /* 0x0000000000017941 */ /* 0x000fea0003800000 */
.L_x_132:
        /* <DEDUP_REMOVED lines=12> */
.L_x_135:
[----:B------:R-:W-:Y:S05]  /*55b0*/  BSYNC B1 ;  /* 0x0000000000017941 */ /* 0x000fea0003800000 */
.L_x_134:
        /* <DEDUP_REMOVED lines=12> */
.L_x_137:
[----:B------:R-:W-:Y:S05]  /*5680*/  BSYNC B1 ;  /* 0x0000000000017941 */ /* 0x000fea0003800000 */
.L_x_136:
        /* <DEDUP_REMOVED lines=12> */
.L_x_139:
[----:B------:R-:W-:Y:S05]  /*5750*/  BSYNC B1 ;  /* 0x0000000000017941 */ /* 0x000fea0003800000 */
.L_x_138:
        /* <DEDUP_REMOVED lines=12> */
.L_x_141:
[----:B------:R-:W-:Y:S05]  /*5820*/  BSYNC B1 ;  /* 0x0000000000017941 */ /* 0x000fea0003800000 */
.L_x_140:
        /* <DEDUP_REMOVED lines=12> */
.L_x_143:
[----:B------:R-:W-:Y:S05]  /*58f0*/  BSYNC B1 ;  /* 0x0000000000017941 */ /* 0x000fea0003800000 */
.L_x_142:
        /* <DEDUP_REMOVED lines=12> */
.L_x_145:
[----:B------:R-:W-:Y:S05]  /*59c0*/  BSYNC B1 ;  /* 0x0000000000017941 */ /* 0x000fea0003800000 */
.L_x_144:
        /* <DEDUP_REMOVED lines=12> */
.L_x_147:
[----:B------:R-:W-:Y:S05]  /*5a90*/  BSYNC B1 ;  /* 0x0000000000017941 */ /* 0x000fea0003800000 */
.L_x_146:
        /* <DEDUP_REMOVED lines=12> */
.L_x_149:
[----:B------:R-:W-:Y:S05]  /*5b60*/  BSYNC B1 ;  /* 0x0000000000017941 */ /* 0x000fea0003800000 */
.L_x_148:
        /* <DEDUP_REMOVED lines=12> */
.L_x_151:
[----:B------:R-:W-:Y:S05]  /*5c30*/  BSYNC B1 ;  /* 0x0000000000017941 */ /* 0x000fea0003800000 */
.L_x_150:
        /* <DEDUP_REMOVED lines=12> */
.L_x_153:
[----:B------:R-:W-:Y:S05]  /*5d00*/  BSYNC B1 ;  /* 0x0000000000017941 */ /* 0x000fea0003800000 */
.L_x_152:
        /* <DEDUP_REMOVED lines=12> */
.L_x_155:
[----:B------:R-:W-:Y:S05]  /*5dd0*/  BSYNC B1 ;  /* 0x0000000000017941 */ /* 0x000fea0003800000 */
.L_x_154:
[----:B-1---5:R-:W-:Y:S01]  /*5de0*/  IMAD.U32 R91, R154, 0x10000, RZ ;  /* 0x000100009a5b7824 */ /* 0x022fe200078e00ff */
[----:B------:R-:W-:Y:S01]  /*5df0*/  ISETP.GT.AND P1, PT, R0, 0x79, P0 ;  /* 0x000000790000780c */ /* 0x000fe20000724270 */
[----:B------:R-:W-:Y:S01]  /*5e00*/  @P2 IMAD.MOV.U32 R8, RZ, RZ, R170 ;  /* 0x000000ffff082224 */ /* 0x000fe200078e00aa */
[----:B------:R-:W-:Y:S01]  /*5e10*/  IADD3 R157, P0, R157, 0x80, RZ ;  /* 0x000000809d9d7810 */ /* 0x000fe20007f1e0ff */
[----:B------:R-:W-:Y:S01]  /*5e20*/  FMUL R91, R91, R156 ;  /* 0x0000009c5b5b7220 */ /* 0x000fe20000400000 */
[----:B------:R-:W-:Y:S03]  /*5e30*/  BSSY B1, `(.L_x_156) ;  /* 0x0000009000017945 */ /* 0x000fe60003800000 */
[----:B------:R-:W-:-:S05]  /*5e40*/  FFMA R91, R150, R155, R91 ;  /* 0x0000009b965b7223 */ /* 0x000fca000000005b */
[----:B------:R-:W-:-:S04]  /*5e50*/  F2FP.BF16.F32.PACK_AB R91, RZ, R91 ;  /* 0x0000005bff5b723e */ /* 0x000fc800000010ff */
[----:B------:R-:W-:Y:S01]  /*5e60*/  PRMT R90, R91, 0x7610, R90 ;  /* 0x000076105b5a7816 */ /* 0x000fe2000000005a */
[----:B------:R-:W-:Y:S02]  /*5e70*/  IMAD.X R91, RZ, RZ, R9, P0 ;  /* 0x000000ffff5b7224 */ /* 0x000fe400000e0609 */
[----:B------:R-:W-:-:S05]  /*5e80*/  @P2 IMAD.MOV.U32 R9, RZ, RZ, R171 ;  /* 0x000000ffff092224 */ /* 0x000fca00078e00ab */
[----:B------:R1:W-:Y:S01]  /*5e90*/  @P2 STG.E.U16 desc[UR36][R8.64+0xf0], R90 ;  /* 0x0000f05a08002986 */ /* 0x0003e2000c101524 */
[----:B------:R-:W-:Y:S05]  /*5ea0*/  @!P1 BRA `(.L_x_157) ;  /* 0x0000000000049947 */ /* 0x000fea0003800000 */
[----:B------:R0:W5:Y:S02]  /*5eb0*/  LDG.E.LTC128B.U16 R154, desc[UR36][R88.64+0xf2] ;  /* 0x0000f224589a7981 */ /* 0x000164000c1e1520 */
.L_x_157:
[----:B------:R-:W-:Y:S05]  /*5ec0*/  BSYNC B1 ;  /* 0x0000000000017941 */ /* 0x000fea0003800000 */
.L_x_156:
[----:B-1---5:R-:W-:Y:S01]  /*5ed0*/  IMAD.U32 R9, R154, 0x10000, RZ ;  /* 0x000100009a097824 */ /* 0x022fe200078e00ff */
[----:B------:R-:W-:Y:S01]  /*5ee0*/  ISETP.GT.AND P0, PT, R3, 0x80, PT ;  /* 0x000000800300780c */ /* 0x000fe20003f04270 */
[----:B------:R-:W-:Y:S02]  /*5ef0*/  IMAD R8, R91, R14, RZ ;  /* 0x0000000e5b087224 */ /* 0x000fe400078e02ff */
[----:B0-2---:R-:W-:Y:S01]  /*5f00*/  FMUL R88, R9, R156 ;  /* 0x0000009c09587220 */ /* 0x005fe20000400000 */
[----:B------:R-:W-:Y:S01]  /*5f10*/  ISETP.GT.AND P3, PT, R0, RZ, P0 ;  /* 0x000000ff0000720c */ /* 0x000fe20000764270 */
[C---:B------:R-:W-:Y:S02]  /*5f20*/  IMAD R97, R157.reuse, R15, R8 ;  /* 0x0000000f9d617224 */ /* 0x040fe400078e0208 */
[----:B------:R-:W-:-:S04]  /*5f30*/  IMAD.WIDE.U32 R8, R157, R14, R158 ;  /* 0x0000000e9d087225 */ /* 0x000fc800078e009e */
[----:B------:R-:W-:Y:S01]  /*5f40*/  FFMA R151, R151, R155, R88 ;  /* 0x0000009b97977223 */ /* 0x000fe20000000058 */
[----:B------:R-:W-:Y:S01]  /*5f50*/  IMAD.IADD R9, R9, 0x1, R97 ;  /* 0x0000000109097824 */ /* 0x000fe200078e0261 */
[----:B------:R-:W-:-:S03]  /*5f60*/  LEA R88, P2, R8, R10, 0x1 ;  /* 0x0000000a08587211 */ /* 0x000fc600078408ff */
[----:B------:R-:W-:Y:S02]  /*5f70*/  F2FP.BF16.F32.PACK_AB R151, RZ, R151 ;  /* 0x00000097ff97723e */ /* 0x000fe400000010ff */
[----:B------:R-:W-:-:S03]  /*5f80*/  LEA.HI.X R89, R8, R11, R9, 0x1, P2 ;  /* 0x0000000b08597211 */ /* 0x000fc600010f0c09 */
[----:B------:R0:W-:Y:S04]  /*5f90*/  @P1 STG.E.U16 desc[UR36][R170.64+0xf2], R151 ;  /* 0x0000f297aa001986 */ /* 0x0001e8000c101524 */
[----:B------:R-:W2:Y:S01]  /*5fa0*/  @P3 LDG.E.LTC128B.U16 R154, desc[UR36][R88.64] ;  /* 0x00000024589a3981 */ /* 0x000ea2000c1e1520 */
[----:B------:R-:W-:Y:S01]  /*5fb0*/  IMAD.WIDE.U32 R8, R157, R14, R6 ;  /* 0x0000000e9d087225 */ /* 0x000fe200078e0006 */
[----:B------:R-:W-:Y:S01]  /*5fc0*/  SHF.L.U64.HI R95, R4, 0x8, R5 ;  /* 0x00000008045f7819 */ /* 0x000fe20000010205 */
[----:B------:R-:W-:Y:S01]  /*5fd0*/  BSSY B1, `(.L_x_158) ;  /* 0x0000011000017945 */ /* 0x000fe20003800000 */
[----:B------:R-:W-:Y:S01]  /*5fe0*/  ISETP.GT.AND P2, PT, R0, 0x1, P0 ;  /* 0x000000010000780c */ /* 0x000fe20000744270 */
[----:B------:R-:W-:Y:S01]  /*5ff0*/  IMAD.SHL.U32 R93, R4, 0x100, RZ ;  /* 0x00000100045d7824 */ /* 0x000fe200078e00ff */
[----:B------:R-:W-:-:S03]  /*6000*/  IADD3 R9, R97, R9, RZ ;  /* 0x0000000961097210 */ /* 0x000fc60007ffe0ff */
[----:B------:R-:W-:Y:S01]  /*6010*/  IMAD.WIDE.U32 R90, R23, R12, R8 ;  /* 0x0000000c175a7225 */ /* 0x000fe200078e0008 */
[----:B------:R-:W-:-:S03]  /*6020*/  IADD3 R8, P1, R93, R160, RZ ;  /* 0x000000a05d087210 */ /* 0x000fc60007f3e0ff */
[----:B------:R-:W-:Y:S01]  /*6030*/  IMAD.IADD R5, R13, 0x1, R91 ;  /* 0x000000010d057824 */ /* 0x000fe200078e025b */
[----:B------:R-:W-:Y:S01]  /*6040*/  LEA R4, P4, R90, R10, 0x1 ;  /* 0x0000000a5a047211 */ /* 0x000fe200078808ff */
[----:B------:R-:W-:-:S03]  /*6050*/  IMAD.X R9, R95, 0x1, R161, P1 ;  /* 0x000000015f097824 */ /* 0x000fc600008e06a1 */
[----:B------:R-:W-:Y:S01]  /*6060*/  LEA.HI.X R5, R90, R11, R5, 0x1, P4 ;  /* 0x0000000b5a057211 */ /* 0x000fe200020f0c05 */
[----:B--2---:R-:W-:-:S04]  /*6070*/  IMAD.U32 R15, R154, 0x10000, RZ ;  /* 0x000100009a0f7824 */ /* 0x004fc800078e00ff */
[----:B------:R-:W-:-:S04]  /*6080*/  FMUL R15, R15, R156 ;  /* 0x0000009c0f0f7220 */ /* 0x000fc80000400000 */
[----:B------:R-:W-:-:S05]  /*6090*/  FFMA R15, R24, R155, R15 ;  /* 0x0000009b180f7223 */ /* 0x000fca000000000f */
[----:B------:R-:W-:-:S05]  /*60a0*/  F2FP.BF16.F32.PACK_AB R15, RZ, R15 ;  /* 0x0000000fff0f723e */ /* 0x000fca00000010ff */
[----:B------:R0:W-:Y:S01]  /*60b0*/  @P3 STG.E.U16 desc[UR36][R8.64], R15 ;  /* 0x0000000f08003986 */ /* 0x0001e2000c101524 */
[----:B------:R-:W-:Y:S05]  /*60c0*/  @!P2 BRA `(.L_x_159) ;  /* 0x000000000004a947 */ /* 0x000fea0003800000 */
[----:B------:R1:W5:Y:S02]  /*60d0*/  LDG.E.LTC128B.U16 R154, desc[UR36][R4.64+0x2] ;  /* 0x00000224049a7981 */ /* 0x000364000c1e1520 */
.L_x_159:
[----:B------:R-:W-:Y:S05]  /*60e0*/  BSYNC B1 ;  /* 0x0000000000017941 */ /* 0x000fea0003800000 */
.L_x_158:
[----:B0----5:R-:W-:Y:S01]  /*60f0*/  IMAD.U32 R15, R154, 0x10000, RZ ;  /* 0x000100009a0f7824 */ /* 0x021fe200078e00ff */
[----:B------:R-:W-:Y:S01]  /*6100*/  ISETP.GT.AND P1, PT, R3, 0x88, PT ;  /* 0x000000880300780c */ /* 0x000fe20003f24270 */
[----:B------:R-:W-:Y:S02]  /*6110*/  BSSY B1, `(.L_x_160) ;  /* 0x000000f000017945 */ /* 0x000fe40003800000 */
[----:B------:R-:W-:Y:S01]  /*6120*/  FMUL R24, R15, R156 ;  /* 0x0000009c0f187220 */ /* 0x000fe20000400000 */
[----:B------:R-:W-:Y:S01]  /*6130*/  IMAD.WIDE.U32 R14, R157, R14, R164 ;  /* 0x0000000e9d0e7225 */ /* 0x000fe200078e00a4 */
[----:B------:R-:W-:-:S03]  /*6140*/  ISETP.GT.AND P3, PT, R0, RZ, P1 ;  /* 0x000000ff0000720c */ /* 0x000fc60000f64270 */
[----:B------:R-:W-:Y:S01]  /*6150*/  FFMA R24, R25, R155, R24 ;  /* 0x0000009b19187223 */ /* 0x000fe20000000018 */
[----:B------:R-:W-:Y:S01]  /*6160*/  IMAD.IADD R97, R97, 0x1, R15 ;  /* 0x0000000161617824 */ /* 0x000fe200078e020f */
[-C--:B------:R-:W-:Y:S02]  /*6170*/  IADD3 R21, P5, R20, R14.reuse, RZ ;  /* 0x0000000e14157210 */ /* 0x080fe40007fbe0ff */
[----:B------:R-:W-:Y:S02]  /*6180*/  IADD3 R20, P4, R6, R14, RZ ;  /* 0x0000000e06147210 */ /* 0x000fe40007f9e0ff */
[----:B------:R-:W-:Y:S01]  /*6190*/  F2FP.BF16.F32.PACK_AB R24, RZ, R24 ;  /* 0x00000018ff18723e */ /* 0x000fe200000010ff */
[----:B------:R-:W-:Y:S01]  /*61a0*/  IMAD.X R158, R97, 0x1, R159, P5 ;  /* 0x00000001619e7824 */ /* 0x000fe200028e069f */
[----:B------:R-:W-:-:S03]  /*61b0*/  LEA R14, P5, R21, R10, 0x1 ;  /* 0x0000000a150e7211 */ /* 0x000fc600078a08ff */
[----:B------:R0:W-:Y:S01]  /*61c0*/  @P2 STG.E.U16 desc[UR36][R8.64+0x2], R24 ;  /* 0x0000021808002986 */ /* 0x0001e2000c101524 */
[----:B------:R-:W-:Y:S01]  /*61d0*/  LEA.HI.X R15, R21, R11, R158, 0x1, P5 ;  /* 0x0000000b150f7211 */ /* 0x000fe200028f0c9e */
[----:B------:R-:W-:Y:S08]  /*61e0*/  @!P3 BRA `(.L_x_161) ;  /* 0x000000000004b947 */ /* 0x000ff00003800000 */
[----:B------:R2:W5:Y:S02]  /*61f0*/  LDG.E.LTC128B.U16 R154, desc[UR36][R14.64] ;  /* 0x000000240e9a7981 */ /* 0x000564000c1e1520 */
.L_x_161:
[----:B------:R-:W-:Y:S05]  /*6200*/  BSYNC B1 ;  /* 0x0000000000017941 */ /* 0x000fea0003800000 */
.L_x_160:
[----:B-----5:R-:W-:Y:S01]  /*6210*/  IMAD.U32 R3, R154, 0x10000, RZ ;  /* 0x000100009a037824 */ /* 0x020fe200078e00ff */
[----:B------:R-:W-:Y:S01]  /*6220*/  ISETP.GT.AND P2, PT, R0, 0x1, P1 ;  /* 0x000000010000780c */ /* 0x000fe20000f44270 */
[----:B------:R-:W-:Y:S01]  /*6230*/  IMAD.X R21, R7, 0x1, R97, P4 ;  /* 0x0000000107157824 */ /* 0x000fe200020e0661 */
[----:B------:R-:W-:Y:S01]  /*6240*/  IADD3 R6, P4, R8, R167, RZ ;  /* 0x000000a708067210 */ /* 0x000fe20007f9e0ff */
[----:B------:R-:W-:Y:S01]  /*6250*/  FMUL R3, R3, R156 ;  /* 0x0000009c03037220 */ /* 0x000fe20000400000 */
[----:B------:R-:W-:Y:S01]  /*6260*/  BSSY B1, `(.L_x_162) ;  /* 0x000000b000017945 */ /* 0x000fe20003800000 */
[----:B--2---:R-:W-:-:S04]  /*6270*/  IMAD.WIDE.U32 R14, R23, R12, R20 ;  /* 0x0000000c170e7225 */ /* 0x004fc800078e0014 */
[----:B------:R-:W-:Y:S01]  /*6280*/  FFMA R3, R26, R155, R3 ;  /* 0x0000009b1a037223 */ /* 0x000fe20000000003 */
[----:B------:R-:W-:Y:S01]  /*6290*/  IMAD.X R7, R9, 0x1, R169, P4 ;  /* 0x0000000109077824 */ /* 0x000fe200020e06a9 */
[----:B------:R-:W-:Y:S01]  /*62a0*/  LEA R10, P5, R14, R10, 0x1 ;  /* 0x0000000a0e0a7211 */ /* 0x000fe200078a08ff */
[----:B------:R-:W-:Y:S02]  /*62b0*/  IMAD.IADD R13, R13, 0x1, R15 ;  /* 0x000000010d0d7824 */ /* 0x000fe400078e020f */
[----:B------:R-:W-:-:S03]  /*62c0*/  F2FP.BF16.F32.PACK_AB R3, RZ, R3 ;  /* 0x00000003ff03723e */ /* 0x000fc600000010ff */
[----:B------:R-:W-:Y:S02]  /*62d0*/  LEA.HI.X R11, R14, R11, R13, 0x1, P5 ;  /* 0x0000000b0e0b7211 */ /* 0x000fe400028f0c0d */
[----:B------:R2:W-:Y:S01]  /*62e0*/  @P3 STG.E.U16 desc[UR36][R6.64], R3 ;  /* 0x0000000306003986 */ /* 0x0005e2000c101524 */
[----:B------:R-:W-:Y:S05]  /*62f0*/  @!P2 BRA `(.L_x_163) ;  /* 0x000000000004a947 */ /* 0x000fea0003800000 */
[----:B------:R0:W5:Y:S02]  /*6300*/  LDG.E.LTC128B.U16 R154, desc[UR36][R10.64+0x2] ;  /* 0x000002240a9a7981 */ /* 0x000164000c1e1520 */
.L_x_163:
[----:B------:R-:W-:Y:S05]  /*6310*/  BSYNC B1 ;  /* 0x0000000000017941 */ /* 0x000fea0003800000 */
.L_x_162:
[----:B--2--5:R-:W-:Y:S01]  /*6320*/  IMAD.U32 R3, R154, 0x10000, RZ ;  /* 0x000100009a037824 */ /* 0x024fe200078e00ff */
[----:B------:R-:W-:Y:S01]  /*6330*/  ISETP.GT.AND P3, PT, R0, 0x8, P0 ;  /* 0x000000080000780c */ /* 0x000fe20000764270 */
[----:B------:R-:W-:Y:S02]  /*6340*/  BSSY B1, `(.L_x_164) ;  /* 0x0000007000017945 */ /* 0x000fe40003800000 */
[----:B------:R-:W-:-:S04]  /*6350*/  FMUL R12, R3, R156 ;  /* 0x0000009c030c7220 */ /* 0x000fc80000400000 */
[----:B------:R-:W-:-:S05]  /*6360*/  FFMA R12, R27, R155, R12 ;  /* 0x0000009b1b0c7223 */ /* 0x000fca000000000c */
[----:B------:R-:W-:-:S05]  /*6370*/  F2FP.BF16.F32.PACK_AB R12, RZ, R12 ;  /* 0x0000000cff0c723e */ /* 0x000fca00000010ff */
[----:B------:R2:W-:Y:S01]  /*6380*/  @P2 STG.E.U16 desc[UR36][R6.64+0x2], R12 ;  /* 0x0000020c06002986 */ /* 0x0005e2000c101524 */
[----:B------:R-:W-:Y:S05]  /*6390*/  @!P3 BRA `(.L_x_165) ;  /* 0x000000000004b947 */ /* 0x000fea0003800000 */
[----:B------:R0:W5:Y:S02]  /*63a0*/  LDG.E.LTC128B.U16 R154, desc[UR36][R4.64+0x10] ;  /* 0x00001024049a7981 */ /* 0x000164000c1e1520 */
.L_x_165:
[----:B------:R-:W-:Y:S05]  /*63b0*/  BSYNC B1 ;  /* 0x0000000000017941 */ /* 0x000fea0003800000 */
.L_x_164:
[----:B-----5:R-:W-:Y:S01]  /*63c0*/  SHF.L.U32 R3, R154, 0x10, RZ ;  /* 0x000000109a037819 */ /* 0x020fe200000006ff */
[----:B--2---:R-:W-:Y:S01]  /*63d0*/  IMAD.MOV.U32 R6, RZ, RZ, R8 ;  /* 0x000000ffff067224 */ /* 0x004fe200078e0008 */
[----:B------:R-:W-:Y:S01]  /*63e0*/  ISETP.GT.AND P2, PT, R0, 0x9, P0 ;  /* 0x000000090000780c */ /* 0x000fe20000744270 */
[----:B------:R-:W-:Y:S01]  /*63f0*/  IMAD.MOV.U32 R7, RZ, RZ, R9 ;  /* 0x000000ffff077224 */ /* 0x000fe200078e0009 */
[----:B------:R-:W-:Y:S01]  /*6400*/  BSSY B1, `(.L_x_166) ;  /* 0x0000007000017945 */ /* 0x000fe20003800000 */
[----:B------:R-:W-:-:S04]  /*6410*/  FMUL R3, R3, R156 ;  /* 0x0000009c03037220 */ /* 0x000fc80000400000 */
[----:B------:R-:W-:-:S05]  /*6420*/  FFMA R3, R28, R155, R3 ;  /* 0x0000009b1c037223 */ /* 0x000fca0000000003 */
[----:B------:R-:W-:-:S05]  /*6430*/  F2FP.BF16.F32.PACK_AB R3, RZ, R3 ;  /* 0x00000003ff03723e */ /* 0x000fca00000010ff */
[----:B------:R2:W-:Y:S01]  /*6440*/  @P3 STG.E.U16 desc[UR36][R6.64+0x10], R3 ;  /* 0x0000100306003986 */ /* 0x0005e2000c101524 */
[----:B------:R-:W-:Y:S05]  /*6450*/  @!P2 BRA `(.L_x_167) ;  /* 0x000000000004a947 */ /* 0x000fea0003800000 */
[----:B------:R0:W5:Y:S02]  /*6460*/  LDG.E.LTC128B.U16 R154, desc[UR36][R4.64+0x12] ;  /* 0x00001224049a7981 */ /* 0x000164000c1e1520 */
.L_x_167:
[----:B------:R-:W-:Y:S05]  /*6470*/  BSYNC B1 ;  /* 0x0000000000017941 */ /* 0x000fea0003800000 */
.L_x_166:
        /* <DEDUP_REMOVED lines=9> */
.L_x_169:
[----:B------:R-:W-:Y:S05]  /*6510*/  BSYNC B1 ;  /* 0x0000000000017941 */ /* 0x000fea0003800000 */
.L_x_168:
[----:B-----5:R-:W-:Y:S01]  /*6520*/  IMAD.U32 R3, R154, 0x10000, RZ ;  /* 0x000100009a037824 */ /* 0x020fe200078e00ff */
[----:B0-----:R-:W-:Y:S01]  /*6530*/  IADD3 R8, P3, R167, R8, RZ ;  /* 0x00000008a7087210 */ /* 0x001fe20007f7e0ff */
[----:B------:R-:W-:Y:S01]  /*6540*/  BSSY B1, `(.L_x_170) ;  /* 0x0000009000017945 */ /* 0x000fe20003800000 */
[----:B------:R-:W-:Y:S01]  /*6550*/  ISETP.GT.AND P2, PT, R0, 0x9, P1 ;  /* 0x000000090000780c */ /* 0x000fe20000f44270 */
[----:B------:R-:W-:Y:S02]  /*6560*/  FMUL R3, R3, R156 ;  /* 0x0000009c03037220 */ /* 0x000fe40000400000 */
[----:B------:R-:W-:Y:S02]  /*6570*/  IMAD.X R9, R169, 0x1, R9, P3 ;  /* 0x00000001a9097824 */ /* 0x000fe400018e0609 */
[----:B------:R-:W-:-:S05]  /*6580*/  FFMA R3, R30, R155, R3 ;  /* 0x0000009b1e037223 */ /* 0x000fca0000000003 */
[----:B------:R-:W-:-:S05]  /*6590*/  F2FP.BF16.F32.PACK_AB R3, RZ, R3 ;  /* 0x00000003ff03723e */ /* 0x000fca00000010ff */
[----:B------:R0:W-:Y:S01]  /*65a0*/  @P4 STG.E.U16 desc[UR36][R8.64+0x10], R3 ;  /* 0x0000100308004986 */ /* 0x0001e2000c101524 */
[----:B------:R-:W-:Y:S05]  /*65b0*/  @!P2 BRA `(.L_x_171) ;  /* 0x000000000004a947 */ /* 0x000fea0003800000 */
[----:B------:R0:W5:Y:S02]  /*65c0*/  LDG.E.LTC128B.U16 R154, desc[UR36][R10.64+0x12] ;  /* 0x000012240a9a7981 */ /* 0x000164000c1e1520 */
.L_x_171:
[----:B------:R-:W-:Y:S05]  /*65d0*/  BSYNC B1 ;  /* 0x0000000000017941 */ /* 0x000fea0003800000 */
.L_x_170:
[----:B0----5:R-:W-:Y:S01]  /*65e0*/  IMAD.U32 R3, R154, 0x10000, RZ ;  /* 0x000100009a037824 */ /* 0x021fe200078e00ff */
[----:B------:R-:W-:Y:S01]  /*65f0*/  ISETP.GT.AND P3, PT, R0, 0x10, P0 ;  /* 0x000000100000780c */ /* 0x000fe20000764270 */
[----:B------:R-:W-:Y:S02]  /*6600*/  BSSY B1, `(.L_x_172) ;  /* 0x0000009000017945 */ /* 0x000fe40003800000 */
[----:B------:R-:W-:-:S04]  /*6610*/  FMUL R8, R3, R156 ;  /* 0x0000009c03087220 */ /* 0x000fc80000400000 */
[----:B------:R-:W-:Y:S01]  /*6620*/  FFMA R31, R31, R155, R8 ;  /* 0x0000009b1f1f7223 */ /* 0x000fe20000000008 */
[----:B------:R-:W-:-:S04]  /*6630*/  IADD3 R8, P4, P5, R167, R160, R93 ;  /* 0x000000a0a7087210 */ /* 0x000fc80007d9e05d */
[----:B------:R-:W-:Y:S02]  /*6640*/  F2FP.BF16.F32.PACK_AB R31, RZ, R31 ;  /* 0x0000001fff1f723e */ /* 0x000fe400000010ff */
[----:B------:R-:W-:-:S05]  /*6650*/  IADD3.X R9, R169, R161, R95, P4, P5 ;  /* 0x000000a1a9097210 */ /* 0x000fca00027ea45f */
[----:B------:R0:W-:Y:S01]  /*6660*/  @P2 STG.E.U16 desc[UR36][R8.64+0x12], R31 ;  /* 0x0000121f08002986 */ /* 0x0001e2000c101524 */
[----:B------:R-:W-:Y:S05]  /*6670*/  @!P3 BRA `(.L_x_173) ;  /* 0x000000000004b947 */ /* 0x000fea0003800000 */
[----:B------:R0:W5:Y:S02]  /*6680*/  LDG.E.LTC128B.U16 R154, desc[UR36][R4.64+0x20] ;  /* 0x00002024049a7981 */ /* 0x000164000c1e1520 */
.L_x_173:
[----:B------:R-:W-:Y:S05]  /*6690*/  BSYNC B1 ;  /* 0x0000000000017941 */ /* 0x000fea0003800000 */
.L_x_172:
[----:B-----5:R-:W-:Y:S01]  /*66a0*/  IMAD.U32 R3, R154, 0x10000, RZ ;  /* 0x000100009a037824 */ /* 0x020fe200078e00ff */
        /* <DEDUP_REMOVED lines=8> */
.L_x_175:
[----:B------:R-:W-:Y:S05]  /*6730*/  BSYNC B1 ;  /* 0x0000000000017941 */ /* 0x000fea0003800000 */
.L_x_174:
[----:B0----5:R-:W-:Y:S01]  /*6740*/  IMAD.U32 R3, R154, 0x10000, RZ ;  /* 0x000100009a037824 */ /* 0x021fe200078e00ff */
[----:B------:R-:W-:Y:S01]  /*6750*/  ISETP.GT.AND P3, PT, R0, 0x10, P1 ;  /* 0x000000100000780c */ /* 0x000fe20000f64270 */
[----:B------:R-:W-:Y:S02]  /*6760*/  BSSY B1, `(.L_x_176) ;  /* 0x0000007000017945 */ /* 0x000fe40003800000 */
[----:B--2---:R-:W-:-:S04]  /*6770*/  FMUL R12, R3, R156 ;  /* 0x0000009c030c7220 */ /* 0x004fc80000400000 */
[----:B------:R-:W-:-:S05]  /*6780*/  FFMA R12, R33, R155, R12 ;  /* 0x0000009b210c7223 */ /* 0x000fca000000000c */
[----:B------:R-:W-:-:S05]  /*6790*/  F2FP.BF16.F32.PACK_AB R12, RZ, R12 ;  /* 0x0000000cff0c723e */ /* 0x000fca00000010ff */
[----:B------:R0:W-:Y:S01]  /*67a0*/  @P2 STG.E.U16 desc[UR36][R6.64+0x22], R12 ;  /* 0x0000220c06002986 */ /* 0x0001e2000c101524 */
[----:B------:R-:W-:Y:S05]  /*67b0*/  @!P3 BRA `(.L_x_177) ;  /* 0x000000000004b947 */ /* 0x000fea0003800000 */
[----:B------:R2:W5:Y:S02]  /*67c0*/  LDG.E.LTC128B.U16 R154, desc[UR36][R10.64+0x20] ;  /* 0x000020240a9a7981 */ /* 0x000564000c1e1520 */
.L_x_177:
[----:B------:R-:W-:Y:S05]  /*67d0*/  BSYNC B1 ;  /* 0x0000000000017941 */ /* 0x000fea0003800000 */
.L_x_176:
        /* <DEDUP_REMOVED lines=9> */
.L_x_179:
[----:B------:R-:W-:Y:S05]  /*6870*/  BSYNC B1 ;  /* 0x0000000000017941 */ /* 0x000fea0003800000 */
.L_x_178:
[----:B0----5:R-:W-:Y:S01]  /*6880*/  IMAD.U32 R3, R154, 0x10000, RZ ;  /* 0x000100009a037824 */ /* 0x021fe200078e00ff */
        /* <DEDUP_REMOVED lines=8> */
.L_x_181:
[----:B------:R-:W-:Y:S05]  /*6910*/  BSYNC B1 ;  /* 0x0000000000017941 */ /* 0x000fea0003800000 */
.L_x_180:
        /* <DEDUP_REMOVED lines=9> */
.L_x_183:
[----:B------:R-:W-:Y:S05]  /*69b0*/  BSYNC B1 ;  /* 0x0000000000017941 */ /* 0x000fea0003800000 */
.L_x_182:
[----:B0----5:R-:W-:Y:S01]  /*69c0*/  SHF.L.U32 R3, R154, 0x10, RZ ;  /* 0x000000109a037819 */ /* 0x021fe200000006ff */
[----:B------:R-:W-:Y:S01]  /*69d0*/  BSSY B1, `(.L_x_184) ;  /* 0x0000008000017945 */ /* 0x000fe20003800000 */
[----:B------:R-:W-:-:S03]  /*69e0*/  ISETP.GT.AND P3, PT, R0, 0x18, P1 ;  /* 0x000000180000780c */ /* 0x000fc60000f64270 */
[----:B------:R-:W-:-:S04]  /*69f0*/  FMUL R12, R3, R156 ;  /* 0x0000009c030c7220 */ /* 0x000fc80000400000 */
[----:B------:R-:W-:-:S05]  /*6a00*/  FFMA R12, R37, R155, R12 ;  /* 0x0000009b250c7223 */ /* 0x000fca000000000c */
[----:B------:R-:W-:-:S05]  /*6a10*/  F2FP.BF16.F32.PACK_AB R12, RZ, R12 ;  /* 0x0000000cff0c723e */ /* 0x000fca00000010ff */
[----:B------:R0:W-:Y:S01]  /*6a20*/  @P2 STG.E.U16 desc[UR36][R6.64+0x32], R12 ;  /* 0x0000320c06002986 */ /* 0x0001e2000c101524 */
[----:B------:R-:W-:Y:S05]  /*6a30*/  @!P3 BRA `(.L_x_185) ;  /* 0x000000000004b947 */ /* 0x000fea0003800000 */
[----:B------:R0:W5:Y:S02]  /*6a40*/  LDG.E.LTC128B.U16 R154, desc[UR36][R10.64+0x30] ;  /* 0x000030240a9a7981 */ /* 0x000164000c1e1520 */
.L_x_185:
[----:B------:R-:W-:Y:S05]  /*6a50*/  BSYNC B1 ;  /* 0x0000000000017941 */ /* 0x000fea0003800000 */
.L_x_184:
        /* <DEDUP_REMOVED lines=9> */
.L_x_187:
[----:B------:R-:W-:Y:S05]  /*6af0*/  BSYNC B1 ;  /* 0x0000000000017941 */ /* 0x000fea0003800000 */
.L_x_186:
        /* <DEDUP_REMOVED lines=9> */
.L_x_189:
[----:B------:R-:W-:Y:S05]  /*6b90*/  BSYNC B1 ;  /* 0x0000000000017941 */ /* 0x000fea0003800000 */
.L_x_188:
        /* <DEDUP_REMOVED lines=9> */
.L_x_191:
[----:B------:R-:W-:Y:S05]  /*6c30*/  BSYNC B1 ;  /* 0x0000000000017941 */ /* 0x000fea0003800000 */
.L_x_190:
        /* <DEDUP_REMOVED lines=9> */
.L_x_193:
[----:B------:R-:W-:Y:S05]  /*6cd0*/  BSYNC B1 ;  /* 0x0000000000017941 */ /* 0x000fea0003800000 */
.L_x_192:
        /* <DEDUP_REMOVED lines=9> */
.L_x_195:
[----:B------:R-:W-:Y:S05]  /*6d70*/  BSYNC B1 ;  /* 0x0000000000017941 */ /* 0x000fea0003800000 */
.L_x_194:
        /* <DEDUP_REMOVED lines=9> */
.L_x_197:
[----:B------:R-:W-:Y:S05]  /*6e10*/  BSYNC B1 ;  /* 0x0000000000017941 */ /* 0x000fea0003800000 */
.L_x_196:
        /* <DEDUP_REMOVED lines=9> */
.L_x_199:
[----:B------:R-:W-:Y:S05]  /*6eb0*/  BSYNC B1 ;  /* 0x0000000000017941 */ /* 0x000fea0003800000 */
.L_x_198:
        /* <DEDUP_REMOVED lines=9> */
.L_x_201:
[----:B------:R-:W-:Y:S05]  /*6f50*/  BSYNC B1 ;  /* 0x0000000000017941 */ /* 0x000fea0003800000 */
.L_x_200:
        /* <DEDUP_REMOVED lines=9> */
.L_x_203:
[----:B------:R-:W-:Y:S05]  /*6ff0*/  BSYNC B1 ;  /* 0x0000000000017941 */ /* 0x000fea0003800000 */
.L_x_202:
        /* <DEDUP_REMOVED lines=9> */
.L_x_205:
[----:B------:R-:W-:Y:S05]  /*7090*/  BSYNC B1 ;  /* 0x0000000000017941 */ /* 0x000fea0003800000 */
.L_x_204:
        /* <DEDUP_REMOVED lines=9> */
.L_x_207:
[----:B------:R-:W-:Y:S05]  /*7130*/  BSYNC B1 ;  /* 0x0000000000017941 */ /* 0x000fea0003800000 */
.L_x_206:
        /* <DEDUP_REMOVED lines=9> */
.L_x_209:
[----:B------:R-:W-:Y:S05]  /*71d0*/  BSYNC B1 ;  /* 0x0000000000017941 */ /* 0x000fea0003800000 */
.L_x_208:
        /* <DEDUP_REMOVED lines=9> */
.L_x_211:
[----:B------:R-:W-:Y:S05]  /*7270*/  BSYNC B1 ;  /* 0x0000000000017941 */ /* 0x000fea0003800000 */
.L_x_210:
        /* <DEDUP_REMOVED lines=9> */
.L_x_213:
[----:B------:R-:W-:Y:S05]  /*7310*/  BSYNC B1 ;  /* 0x0000000000017941 */ /* 0x000fea0003800000 */
.L_x_212:
        /* <DEDUP_REMOVED lines=9> */
.L_x_215:
[----:B------:R-:W-:Y:S05]  /*73b0*/  BSYNC B1 ;  /* 0x0000000000017941 */ /* 0x000fea0003800000 */
.L_x_214:
        /* <DEDUP_REMOVED lines=9> */
.L_x_217:
[----:B------:R-:W-:Y:S05]  /*7450*/  BSYNC B1 ;  /* 0x0000000000017941 */ /* 0x000fea0003800000 */
.L_x_216:
        /* <DEDUP_REMOVED lines=9> */
.L_x_219:
[----:B------:R-:W-:Y:S05]  /*74f0*/  BSYNC B1 ;  /* 0x0000000000017941 */ /* 0x000fea0003800000 */
.L_x_218:
        /* <DEDUP_REMOVED lines=9> */
.L_x_221:
[----:B------:R-:W-:Y:S05]  /*7590*/  BSYNC B1 ;  /* 0x0000000000017941 */ /* 0x000fea0003800000 */
.L_x_220:
        /* <DEDUP_REMOVED lines=9> */
.L_x_223:
[----:B------:R-:W-:Y:S05]  /*7630*/  BSYNC B1 ;  /* 0x0000000000017941 */ /* 0x000fea0003800000 */
.L_x_222:
        /* <DEDUP_REMOVED lines=9> */
.L_x_225:
[----:B------:R-:W-:Y:S05]  /*76d0*/  BSYNC B1 ;  /* 0x0000000000017941 */ /* 0x000fea0003800000 */
.L_x_224:
        /* <DEDUP_REMOVED lines=9> */
.L_x_227:
[----:B------:R-:W-:Y:S05]  /*7770*/  BSYNC B1 ;  /* 0x0000000000017941 */ /* 0x000fea0003800000 */
.L_x_226:
        /* <DEDUP_REMOVED lines=9> */
.L_x_229:
[----:B------:R-:W-:Y:S05]  /*7810*/  BSYNC B1 ;  /* 0x0000000000017941 */ /* 0x000fea0003800000 */
.L_x_228:
        /* <DEDUP_REMOVED lines=9> */
.L_x_231:
[----:B------:R-:W-:Y:S05]  /*78b0*/  BSYNC B1 ;  /* 0x0000000000017941 */ /* 0x000fea0003800000 */
.L_x_230:
        /* <DEDUP_REMOVED lines=9> */
.L_x_233:
[----:B------:R-:W-:Y:S05]  /*7950*/  BSYNC B1 ;  /* 0x0000000000017941 */ /* 0x000fea0003800000 */
.L_x_232:
        /* <DEDUP_REMOVED lines=9> */
.L_x_235:
[----:B------:R-:W-:Y:S05]  /*79f0*/  BSYNC B1 ;  /* 0x0000000000017941 */ /* 0x000fea0003800000 */
.L_x_234:
        /* <DEDUP_REMOVED lines=9> */
.L_x_237:
[----:B------:R-:W-:Y:S05]  /*7a90*/  BSYNC B1 ;  /* 0x0000000000017941 */ /* 0x000fea0003800000 */
.L_x_236:
        /* <DEDUP_REMOVED lines=9> */
.L_x_239:
[----:B------:R-:W-:Y:S05]  /*7b30*/  BSYNC B1 ;  /* 0x0000000000017941 */ /* 0x000fea0003800000 */
.L_x_238:
        /* <DEDUP_REMOVED lines=9> */
.L_x_241:
[----:B------:R-:W-:Y:S05]  /*7bd0*/  BSYNC B1 ;  /* 0x0000000000017941 */ /* 0x000fea0003800000 */
.L_x_240:
        /* <DEDUP_REMOVED lines=9> */
.L_x_243:
[----:B------:R-:W-:Y:S05]  /*7c70*/  BSYNC B1 ;  /* 0x0000000000017941 */ /* 0x000fea0003800000 */
.L_x_242:
        /* <DEDUP_REMOVED lines=9> */
.L_x_245:
[----:B------:R-:W-:Y:S05]  /*7d10*/  BSYNC B1 ;  /* 0x0000000000017941 */ /* 0x000fea0003800000 */
.L_x_244:
        /* <DEDUP_REMOVED lines=9> */
.L_x_247:
[----:B------:R-:W-:Y:S05]  /*7db0*/  BSYNC B1 ;  /* 0x0000000000017941 */ /* 0x000fea0003800000 */
.L_x_246:
        /* <DEDUP_REMOVED lines=9> */
.L_x_249:
[----:B------:R-:W-:Y:S05]  /*7e50*/  BSYNC B1 ;  /* 0x0000000000017941 */ /* 0x000fea0003800000 */
.L_x_248:
        /* <DEDUP_REMOVED lines=9> */
.L_x_251:
[----:B------:R-:W-:Y:S05]  /*7ef0*/  BSYNC B1 ;  /* 0x0000000000017941 */ /* 0x000fea0003800000 */
.L_x_250:
        /* <DEDUP_REMOVED lines=9> */
.L_x_253:
[----:B------:R-:W-:Y:S05]  /*7f90*/  BSYNC B1 ;  /* 0x0000000000017941 */ /* 0x000fea0003800000 */
.L_x_252:
        /* <DEDUP_REMOVED lines=9> */
.L_x_255:
[----:B------:R-:W-:Y:S05]  /*8030*/  BSYNC B1 ;  /* 0x0000000000017941 */ /* 0x000fea0003800000 */
.L_x_254:
        /* <DEDUP_REMOVED lines=9> */
.L_x_257:
[----:B------:R-:W-:Y:S05]  /*80d0*/  BSYNC B1 ;  /* 0x0000000000017941 */ /* 0x000fea0003800000 */
.L_x_256:
        /* <DEDUP_REMOVED lines=9> */
.L_x_259:
[----:B------:R-:W-:Y:S05]  /*8170*/  BSYNC B1 ;  /* 0x0000000000017941 */ /* 0x000fea0003800000 */
.L_x_258:
        /* <DEDUP_REMOVED lines=9> */
.L_x_261:
[----:B------:R-:W-:Y:S05]  /*8210*/  BSYNC B1 ;  /* 0x0000000000017941 */ /* 0x000fea0003800000 */
.L_x_260:
        /* <DEDUP_REMOVED lines=9> */
.L_x_263:
[----:B------:R-:W-:Y:S05]  /*82b0*/  BSYNC B1 ;  /* 0x0000000000017941 */ /* 0x000fea0003800000 */
.L_x_262:
        /* <DEDUP_REMOVED lines=9> */
.L_x_265:
[----:B------:R-:W-:Y:S05]  /*8350*/  BSYNC B1 ;  /* 0x0000000000017941 */ /* 0x000fea0003800000 */
.L_x_264:
        /* <DEDUP_REMOVED lines=9> */
.L_x_267:
[----:B------:R-:W-:Y:S05]  /*83f0*/  BSYNC B1 ;  /* 0x0000000000017941 */ /* 0x000fea0003800000 */
.L_x_266:
        /* <DEDUP_REMOVED lines=9> */
.L_x_269:
[----:B------:R-:W-:Y:S05]  /*8490*/  BSYNC B1 ;  /* 0x0000000000017941 */ /* 0x000fea0003800000 */
.L_x_268:
        /* <DEDUP_REMOVED lines=9> */
.L_x_271:
[----:B------:R-:W-:Y:S05]  /*8530*/  BSYNC B1 ;  /* 0x0000000000017941 */ /* 0x000fea0003800000 */
.L_x_270:
        /* <DEDUP_REMOVED lines=9> */
.L_x_273:
[----:B------:R-:W-:Y:S05]  /*85d0*/  BSYNC B1 ;  /* 0x0000000000017941 */ /* 0x000fea0003800000 */
.L_x_272:
        /* <DEDUP_REMOVED lines=9> */
.L_x_275:
[----:B------:R-:W-:Y:S05]  /*8670*/  BSYNC B1 ;  /* 0x0000000000017941 */ /* 0x000fea0003800000 */
.L_x_274:
        /* <DEDUP_REMOVED lines=9> */
.L_x_277:
[----:B------:R-:W-:Y:S05]  /*8710*/  BSYNC B1 ;  /* 0x0000000000017941 */ /* 0x000fea0003800000 */
.L_x_276:
        /* <DEDUP_REMOVED lines=9> */
.L_x_279:
[----:B------:R-:W-:Y:S05]  /*87b0*/  BSYNC B1 ;  /* 0x0000000000017941 */ /* 0x000fea0003800000 */
.L_x_278:
[----:B0----5:R-:W-:Y:S01]  /*87c0*/  SHF.L.U32 R3, R154, 0x10, RZ ;  /* 0x000000109a037819 */ /* 0x021fe200000006ff */
[----:B------:R-:W-:Y:S01]  /*87d0*/  BSSY B1, `(.L_x_280) ;  /* 0x0000008000017945 */ /* 0x000fe20003800000 */
[----:B------:R-:W-:-:S03]  /*87e0*/  ISETP.GT.AND P2, PT, R0, 0x78, P1 ;  /* 0x000000780000780c */ /* 0x000fc60000f44270 */
[----:B-1----:R-:W-:-:S04]  /*87f0*/  FMUL R4, R3, R156 ;  /* 0x0000009c03047220 */ /* 0x002fc80000400000 */
[----:B------:R-:W-:-:S05]  /*8800*/  FFMA R4, R85, R155, R4 ;  /* 0x0000009b55047223 */ /* 0x000fca0000000004 */
[----:B------:R-:W-:-:S05]  /*8810*/  F2FP.BF16.F32.PACK_AB R4, RZ, R4 ;  /* 0x00000004ff04723e */ /* 0x000fca00000010ff */
[----:B------:R0:W-:Y:S01]  /*8820*/  @P0 STG.E.U16 desc[UR36][R6.64+0xf2], R4 ;  /* 0x0000f20406000986 */ /* 0x0001e2000c101524 */
[----:B------:R-:W-:Y:S05]  /*8830*/  @!P2 BRA `(.L_x_281) ;  /* 0x000000000004a947 */ /* 0x000fea0003800000 */
[----:B------:R1:W5:Y:S02]  /*8840*/  LDG.E.LTC128B.U16 R154, desc[UR36][R10.64+0xf0] ;  /* 0x0000f0240a9a7981 */ /* 0x000364000c1e1520 */
.L_x_281:
[----:B------:R-:W-:Y:S05]  /*8850*/  BSYNC B1 ;  /* 0x0000000000017941 */ /* 0x000fea0003800000 */
.L_x_280:
[----:B-----5:R-:W-:Y:S01]  /*8860*/  IMAD.U32 R3, R154, 0x10000, RZ ;  /* 0x000100009a037824 */ /* 0x020fe200078e00ff */
[----:B------:R-:W-:Y:S01]  /*8870*/  ISETP.GT.AND P1, PT, R0, 0x79, P1 ;  /* 0x000000790000780c */ /* 0x000fe20000f24270 */
[----:B0-----:R-:W-:Y:S01]  /*8880*/  @P2 IMAD.MOV.U32 R4, RZ, RZ, R8 ;  /* 0x000000ffff042224 */ /* 0x001fe200078e0008 */
[----:B------:R-:W-:Y:S01]  /*8890*/  BSSY B1, `(.L_x_282) ;  /* 0x0000008000017945 */ /* 0x000fe20003800000 */
[----:B------:R-:W-:Y:S01]  /*88a0*/  FMUL R3, R3, R156 ;  /* 0x0000009c03037220 */ /* 0x000fe20000400000 */
[----:B------:R-:W-:-:S03]  /*88b0*/  @P2 IMAD.MOV.U32 R5, RZ, RZ, R9 ;  /* 0x000000ffff052224 */ /* 0x000fc600078e0009 */
[----:B------:R-:W-:-:S05]  /*88c0*/  FFMA R3, R86, R155, R3 ;  /* 0x0000009b56037223 */ /* 0x000fca0000000003 */
[----:B------:R-:W-:-:S05]  /*88d0*/  F2FP.BF16.F32.PACK_AB R3, RZ, R3 ;  /* 0x00000003ff03723e */ /* 0x000fca00000010ff */
[----:B------:R0:W-:Y:S01]  /*88e0*/  @P2 STG.E.U16 desc[UR36][R4.64+0xf0], R3 ;  /* 0x0000f00304002986 */ /* 0x0001e2000c101524 */
[----:B------:R-:W-:Y:S05]  /*88f0*/  @!P1 BRA `(.L_x_283) ;  /* 0x0000000000049947 */ /* 0x000fea0003800000 */
[----:B------:R0:W5:Y:S02]  /*8900*/  LDG.E.LTC128B.U16 R154, desc[UR36][R10.64+0xf2] ;  /* 0x0000f2240a9a7981 */ /* 0x000164000c1e1520 */
.L_x_283:
[----:B------:R-:W-:Y:S05]  /*8910*/  BSYNC B1 ;  /* 0x0000000000017941 */ /* 0x000fea0003800000 */
.L_x_282:
[----:B------:R-:W-:Y:S05]  /*8920*/  @!P1 BRA `(.L_x_284) ;  /* 0x00000024004c9947 */ /* 0x000fea0003800000 */
[----:B0----5:R-:W-:-:S04]  /*8930*/  IMAD.U32 R3, R154, 0x10000, RZ ;  /* 0x000100009a037824 */ /* 0x021fc800078e00ff */
[----:B------:R-:W-:-:S04]  /*8940*/  FMUL R0, R3, R156 ;  /* 0x0000009c03007220 */ /* 0x000fc80000400000 */
[----:B------:R-:W-:-:S05]  /*8950*/  FFMA R0, R87, R155, R0 ;  /* 0x0000009b57007223 */ /* 0x000fca0000000000 */
[----:B------:R-:W-:-:S05]  /*8960*/  F2FP.BF16.F32.PACK_AB R0, RZ, R0 ;  /* 0x00000000ff00723e */ /* 0x000fca00000010ff */
[----:B------:R0:W-:Y:S01]  /*8970*/  STG.E.U16 desc[UR36][R8.64+0xf2], R0 ;  /* 0x0000f20008007986 */ /* 0x0001e2000c101524 */
[----:B------:R-:W-:Y:S05]  /*8980*/  BRA `(.L_x_284) ;  /* 0x0000002400347947 */ /* 0x000fea0003800000 */
.L_x_33:
[----:B------:R-:W-:Y:S01]  /*8990*/  ULDC.64 UR4, c[0x0][0x5c0] ;  /* 0x0001700000047ab9 */ /* 0x000fe20000000a00 */
[-C--:B------:R-:W-:Y:S01]  /*89a0*/  FMUL R88, R88, R155.reuse ;  /* 0x0000009b58587220 */ /* 0x080fe20000400000 */
[----:B------:R-:W-:Y:S01]  /*89b0*/  LEA R6, P0, R168, UR4, 0x1 ;  /* 0x00000004a8067c11 */ /* 0x000fe2000f8008ff */
[----:B------:R-:W-:Y:S01]  /*89c0*/  IMAD.SHL.U32 R11, R4, 0x10, RZ ;  /* 0x00000010040b7824 */ /* 0x000fe200078e00ff */
[----:B------:R-:W-:Y:S01]  /*89d0*/  ISETP.GT.AND P2, PT, R0, 0x1, P3 ;  /* 0x000000010000780c */ /* 0x000fe20001f44270 */
[-C--:B------:R-:W-:Y:S01]  /*89e0*/  FMUL R89, R89, R155.reuse ;  /* 0x0000009b59597220 */ /* 0x080fe20000400000 */
[----:B------:R-:W-:Y:S01]  /*89f0*/  LEA.HI.X R7, R168, UR5, R167, 0x1, P0 ;  /* 0x00000005a8077c11 */ /* 0x000fe200080f0ca7 */
[-C--:B------:R-:W-:Y:S01]  /*8a00*/  FMUL R90, R90, R155.reuse ;  /* 0x0000009b5a5a7220 */ /* 0x080fe20000400000 */
[----:B------:R-:W-:Y:S01]  /*8a10*/  ISETP.GT.AND P0, PT, R3, 0x8, PT ;  /* 0x000000080300780c */ /* 0x000fe20003f04270 */
[-C--:B------:R-:W-:Y:S01]  /*8a20*/  FMUL R91, R91, R155.reuse ;  /* 0x0000009b5b5b7220 */ /* 0x080fe20000400000 */
[----:B------:R-:W-:Y:S01]  /*8a30*/  F2FP.BF16.F32.PACK_AB R88, RZ, R88 ;  /* 0x00000058ff58723e */ /* 0x000fe200000010ff */
[-C--:B------:R-:W-:Y:S01]  /*8a40*/  FMUL R92, R92, R155.reuse ;  /* 0x0000009b5c5c7220 */ /* 0x080fe20000400000 */
[----:B------:R-:W-:Y:S01]  /*8a50*/  ISETP.GT.AND P4, PT, R0, RZ, P0 ;  /* 0x000000ff0000720c */ /* 0x000fe20000784270 */
[-C--:B------:R-:W-:Y:S01]  /*8a60*/  FMUL R93, R93, R155.reuse ;  /* 0x0000009b5d5d7220 */ /* 0x080fe20000400000 */
[----:B------:R-:W-:Y:S01]  /*8a70*/  SHF.L.U64.HI R9, R4, 0x4, R5 ;  /* 0x0000000404097819 */ /* 0x000fe20000010205 */
[----:B------:R-:W-:Y:S01]  /*8a80*/  @P1 STG.E.U16 desc[UR36][R6.64], R88 ;  /* 0x0000005806001986 */ /* 0x000fe2000c101524 */
[----:B------:R-:W-:Y:S01]  /*8a90*/  IADD3 R12, P5, R11, R6, RZ ;  /* 0x000000060b0c7210 */ /* 0x000fe20007fbe0ff */
[-C--:B------:R-:W-:Y:S01]  /*8aa0*/  FMUL R94, R94, R155.reuse ;  /* 0x0000009b5e5e7220 */ /* 0x080fe20000400000 */
[----:B------:R-:W-:Y:S01]  /*8ab0*/  ISETP.GT.AND P1, PT, R0, 0x1, P0 ;  /* 0x000000010000780c */ /* 0x000fe20000724270 */
[----:B------:R-:W-:Y:S01]  /*8ac0*/  FMUL R95, R95, R155 ;  /* 0x0000009b5f5f7220 */ /* 0x000fe20000400000 */
[----:B------:R-:W-:Y:S01]  /*8ad0*/  F2FP.BF16.F32.PACK_AB R89, RZ, R89 ;  /* 0x00000059ff59723e */ /* 0x000fe200000010ff */
[----:B------:R-:W-:Y:S01]  /*8ae0*/  IMAD.X R13, R9, 0x1, R7, P5 ;  /* 0x00000001090d7824 */ /* 0x000fe200028e0607 */
[----:B------:R-:W-:Y:S01]  /*8af0*/  F2FP.BF16.F32.PACK_AB R90, RZ, R90 ;  /* 0x0000005aff5a723e */ /* 0x000fe200000010ff */
[----:B------:R-:W-:Y:S01]  /*8b00*/  FMUL R96, R96, R155 ;  /* 0x0000009b60607220 */ /* 0x000fe20000400000 */
[----:B------:R-:W-:Y:S01]  /*8b10*/  F2FP.BF16.F32.PACK_AB R91, RZ, R91 ;  /* 0x0000005bff5b723e */ /* 0x000fe200000010ff */
[----:B------:R-:W-:Y:S01]  /*8b20*/  @P2 STG.E.U16 desc[UR36][R6.64+0x2], R89 ;  /* 0x0000025906002986 */ /* 0x000fe2000c101524 */
[C---:B------:R-:W-:Y:S01]  /*8b30*/  ISETP.GT.AND P5, PT, R0.reuse, 0x9, P3 ;  /* 0x000000090000780c */ /* 0x040fe20001fa4270 */
[-C--:B------:R-:W-:Y:S01]  /*8b40*/  FMUL R97, R97, R155.reuse ;  /* 0x0000009b61617220 */ /* 0x080fe20000400000 */
[C---:B------:R-:W-:Y:S01]  /*8b50*/  ISETP.GT.AND P2, PT, R0.reuse, 0x8, P0 ;  /* 0x000000080000780c */ /* 0x040fe20000744270 */
[----:B------:R-:W-:Y:S01]  /*8b60*/  @P4 STG.E.U16 desc[UR36][R12.64], R90 ;  /* 0x0000005a0c004986 */ /* 0x000fe2000c101524 */
[----:B------:R-:W-:Y:S01]  /*8b70*/  ISETP.GT.AND P4, PT, R0, 0x8, P3 ;  /* 0x000000080000780c */ /* 0x000fe20001f84270 */
[-C--:B------:R-:W-:Y:S01]  /*8b80*/  FMUL R98, R98, R155.reuse ;  /* 0x0000009b62627220 */ /* 0x080fe20000400000 */
[----:B------:R-:W-:Y:S01]  /*8b90*/  F2FP.BF16.F32.PACK_AB R92, RZ, R92 ;  /* 0x0000005cff5c723e */ /* 0x000fe200000010ff */
[----:B------:R-:W-:Y:S01]  /*8ba0*/  @P1 STG.E.U16 desc[UR36][R12.64+0x2], R91 ;  /* 0x0000025b0c001986 */ /* 0x000fe2000c101524 */
[----:B------:R-:W-:Y:S01]  /*8bb0*/  ISETP.GT.AND P1, PT, R0, 0x9, P0 ;  /* 0x000000090000780c */ /* 0x000fe20000724270 */
[----:B------:R-:W-:Y:S01]  /*8bc0*/  FMUL R99, R99, R155 ;  /* 0x0000009b63637220 */ /* 0x000fe20000400000 */
[----:B------:R-:W-:Y:S01]  /*8bd0*/  F2FP.BF16.F32.PACK_AB R93, RZ, R93 ;  /* 0x0000005dff5d723e */ /* 0x000fe200000010ff */
[-C--:B------:R-:W-:Y:S01]  /*8be0*/  FMUL R100, R100, R155.reuse ;  /* 0x0000009b64647220 */ /* 0x080fe20000400000 */
[----:B------:R-:W-:Y:S01]  /*8bf0*/  F2FP.BF16.F32.PACK_AB R94, RZ, R94 ;  /* 0x0000005eff5e723e */ /* 0x000fe200000010ff */
[----:B------:R-:W-:Y:S01]  /*8c00*/  FMUL R101, R101, R155 ;  /* 0x0000009b65657220 */ /* 0x000fe20000400000 */
[----:B------:R-:W-:Y:S01]  /*8c10*/  F2FP.BF16.F32.PACK_AB R95, RZ, R95 ;  /* 0x0000005fff5f723e */ /* 0x000fe200000010ff */
[-C--:B------:R-:W-:Y:S01]  /*8c20*/  FMUL R102, R102, R155.reuse ;  /* 0x0000009b66667220 */ /* 0x080fe20000400000 */
[----:B------:R-:W-:Y:S01]  /*8c30*/  F2FP.BF16.F32.PACK_AB R96, RZ, R96 ;  /* 0x00000060ff60723e */ /* 0x000fe200000010ff */
[----:B------:R-:W-:Y:S01]  /*8c40*/  @P4 STG.E.U16 desc[UR36][R6.64+0x10], R92 ;  /* 0x0000105c06004986 */ /* 0x000fe2000c101524 */
[C---:B------:R-:W-:Y:S01]  /*8c50*/  ISETP.GT.AND P4, PT, R0.reuse, 0x10, P3 ;  /* 0x000000100000780c */ /* 0x040fe20001f84270 */
[----:B------:R-:W-:Y:S01]  /*8c60*/  FMUL R103, R103, R155 ;  /* 0x0000009b67677220 */ /* 0x000fe20000400000 */
[----:B------:R-:W-:Y:S01]  /*8c70*/  F2FP.BF16.F32.PACK_AB R97, RZ, R97 ;  /* 0x00000061ff61723e */ /* 0x000fe200000010ff */
[----:B------:R-:W-:Y:S01]  /*8c80*/  @P5 STG.E.U16 desc[UR36][R6.64+0x12], R93 ;  /* 0x0000125d06005986 */ /* 0x000fe2000c101524 */
[----:B------:R-:W-:Y:S01]  /*8c90*/  ISETP.GT.AND P5, PT, R0, 0x11, P0 ;  /* 0x000000110000780c */ /* 0x000fe200007a4270 */
        /* <DEDUP_REMOVED lines=74> */
[----:B------:R-:W-:Y:S01]  /*9140*/  FMUL R125, R125, R155 ;  /* 0x0000009b7d7d7220 */ /* 0x000fe20000400000 */
[----:B------:R-:W-:Y:S01]  /*9150*/  F2FP.BF16.F32.PACK_AB R119, RZ, R119 ;  /* 0x00000077ff77723e */ /* 0x000fe200000010ff */
[-C--:B------:R-:W-:Y:S01]  /*9160*/  FMUL R126, R126, R155.reuse ;  /* 0x0000009b7e7e7220 */ /* 0x080fe20000400000 */
[----:B------:R-:W-:Y:S01]  /*9170*/  F2FP.BF16.F32.PACK_AB R120, RZ, R120 ;  /* 0x00000078ff78723e */ /* 0x000fe200000010ff */
        /* <DEDUP_REMOVED lines=66> */
[----:B------:R-:W-:Y:S01]  /*95a0*/  IMAD.SHL.U32 R23, R4, 0x100, RZ ;  /* 0x0000010004177824 */ /* 0x000fe200078e00ff */
[----:B------:R-:W-:Y:S01]  /*95b0*/  F2FP.BF16.F32.PACK_AB R140, RZ, R140 ;  /* 0x0000008cff8c723e */ /* 0x000fe200000010ff */
[----:B------:R-:W-:Y:S01]  /*95c0*/  @P1 STG.E.U16 desc[UR36][R6.64+0x90], R124 ;  /* 0x0000907c06001986 */ /* 0x000fe2000c101524 */
[----:B------:R-:W-:Y:S01]  /*95d0*/  ISETP.GT.AND P1, PT, R0, 0x50, P3 ;  /* 0x000000500000780c */ /* 0x000fe20001f24270 */
[----:B------:R-:W-:Y:S01]  /*95e0*/  FMUL R146, R146, R155 ;  /* 0x0000009b92927220 */ /* 0x000fe20000400000 */
[----:B------:R-:W-:Y:S01]  /*95f0*/  F2FP.BF16.F32.PACK_AB R141, RZ, R141 ;  /* 0x0000008dff8d723e */ /* 0x000fe200000010ff */
[----:B------:R-:W-:Y:S01]  /*9600*/  @P2 STG.E.U16 desc[UR36][R6.64+0x92], R125 ;  /* 0x0000927d06002986 */ /* 0x000fe2000c101524 */
[C---:B------:R-:W-:Y:S01]  /*9610*/  ISETP.GT.AND P2, PT, R0.reuse, 0x51, P3 ;  /* 0x000000510000780c */ /* 0x040fe20001f44270 */
[-C--:B------:R-:W-:Y:S01]  /*9620*/  FMUL R147, R147, R155.reuse ;  /* 0x0000009b93937220 */ /* 0x080fe20000400000 */
        /* <DEDUP_REMOVED lines=11> */
[-C--:B------:R-:W-:Y:S01]  /*96e0*/  FMUL R150, R150, R155.reuse ;  /* 0x0000009b96967220 */ /* 0x080fe20000400000 */
[----:B------:R-:W-:Y:S01]  /*96f0*/  SHF.L.U64.HI R21, R4, 0x8, R5 ;  /* 0x0000000804157819 */ /* 0x000fe20000010205 */
[----:B------:R-:W-:Y:S01]  /*9700*/  @P2 STG.E.U16 desc[UR36][R6.64+0xa2], R129 ;  /* 0x0000a28106002986 */ /* 0x000fe2000c101524 */
[C---:B------:R-:W-:Y:S01]  /*9710*/  ISETP.GT.AND P2, PT, R0.reuse, 0x59, P3 ;  /* 0x000000590000780c */ /* 0x040fe20001f44270 */
        /* <DEDUP_REMOVED lines=58> */
[----:B------:R-:W-:Y:S01]  /*9ac0*/  @P2 STG.E.U16 desc[UR36][R12.64+0xd0], R142 ;  /* 0x0000d08e0c002986 */ /* 0x000fe2000c101524 */
[----:B------:R-:W-:Y:S01]  /*9ad0*/  F2FP.BF16.F32.PACK_AB R34, RZ, R34 ;  /* 0x00000022ff22723e */ /* 0x000fe200000010ff */
[----:B------:R-:W-:Y:S01]  /*9ae0*/  FMUL R40, R40, R155 ;  /* 0x0000009b28287220 */ /* 0x000fe20000400000 */
[----:B------:R-:W-:Y:S01]  /*9af0*/  F2FP.BF16.F32.PACK_AB R35, RZ, R35 ;  /* 0x00000023ff23723e */ /* 0x000fe200000010ff */
        /* <DEDUP_REMOVED lines=8> */
[----:B------:R-:W-:Y:S01]  /*9b80*/  @P1 IMAD.MOV.U32 R4, RZ, RZ, R6 ;  /* 0x000000ffff041224 */ /* 0x000fe200078e0006 */
[----:B------:R-:W-:Y:S01]  /*9b90*/  F2FP.BF16.F32.PACK_AB R38, RZ, R38 ;  /* 0x00000026ff26723e */ /* 0x000fe200000010ff */
[----:B------:R-:W-:Y:S01]  /*9ba0*/  @P1 IMAD.MOV.U32 R5, RZ, RZ, R7 ;  /* 0x000000ffff051224 */ /* 0x000fe200078e0007 */
[----:B------:R-:W-:Y:S01]  /*9bb0*/  F2FP.BF16.F32.PACK_AB R39, RZ, R39 ;  /* 0x00000027ff27723e */ /* 0x000fe200000010ff */
[-C--:B------:R-:W-:Y:S01]  /*9bc0*/  FMUL R43, R43, R155.reuse ;  /* 0x0000009b2b2b7220 */ /* 0x080fe20000400000 */
[----:B------:R-:W-:Y:S01]  /*9bd0*/  F2FP.BF16.F32.PACK_AB R40, RZ, R40 ;  /* 0x00000028ff28723e */ /* 0x000fe200000010ff */
[-C--:B------:R-:W-:Y:S01]  /*9be0*/  FMUL R44, R44, R155.reuse ;  /* 0x0000009b2c2c7220 */ /* 0x080fe20000400000 */
[----:B------:R0:W-:Y:S01]  /*9bf0*/  @P1 STG.E.U16 desc[UR36][R4.64+0xe2], R145 ;  /* 0x0000e29104001986 */ /* 0x0001e2000c101524 */
[----:B------:R-:W-:Y:S01]  /*9c00*/  IADD3 R14, P1, P2, R11, R6, R23 ;  /* 0x000000060b0e7210 */ /* 0x000fe20007a3e017 */
[----:B------:R-:W-:Y:S01]  /*9c10*/  FMUL R45, R45, R155 ;  /* 0x0000009b2d2d7220 */ /* 0x000fe20000400000 */
[----:B------:R-:W-:Y:S01]  /*9c20*/  F2FP.BF16.F32.PACK_AB R41, RZ, R41 ;  /* 0x00000029ff29723e */ /* 0x000fe200000010ff */
[----:B------:R-:W-:Y:S01]  /*9c30*/  FMUL R46, R46, R155 ;  /* 0x0000009b2e2e7220 */ /* 0x000fe20000400000 */
[----:B------:R-:W-:Y:S01]  /*9c40*/  IADD3.X R15, R9, R7, R21, P1, P2 ;  /* 0x00000007090f7210 */ /* 0x000fe20000fe4415 */
[-C--:B------:R-:W-:Y:S01]  /*9c50*/  FMUL R47, R47, R155.reuse ;  /* 0x0000009b2f2f7220 */ /* 0x080fe20000400000 */
[C---:B------:R-:W-:Y:S01]  /*9c60*/  ISETP.GT.AND P1, PT, R3.reuse, 0x80, PT ;  /* 0x000000800300780c */ /* 0x040fe20003f24270 */
[-C--:B------:R-:W-:Y:S01]  /*9c70*/  FMUL R48, R48, R155.reuse ;  /* 0x0000009b30307220 */ /* 0x080fe20000400000 */
[----:B------:R-:W-:Y:S01]  /*9c80*/  ISETP.GT.AND P2, PT, R3, 0x88, PT ;  /* 0x000000880300780c */ /* 0x000fe20003f44270 */
[----:B------:R-:W-:Y:S01]  /*9c90*/  FMUL R49, R49, R155 ;  /* 0x0000009b31317220 */ /* 0x000fe20000400000 */
[----:B------:R-:W-:Y:S01]  /*9ca0*/  F2FP.BF16.F32.PACK_AB R42, RZ, R42 ;  /* 0x0000002aff2a723e */ /* 0x000fe200000010ff */
[----:B0-----:R-:W-:Y:S01]  /*9cb0*/  @P5 IMAD.MOV.U32 R4, RZ, RZ, R12 ;  /* 0x000000ffff045224 */ /* 0x001fe200078e000c */
[----:B------:R-:W-:Y:S01]  /*9cc0*/  F2FP.BF16.F32.PACK_AB R43, RZ, R43 ;  /* 0x0000002bff2b723e */ /* 0x000fe200000010ff */
[----:B------:R-:W-:Y:S01]  /*9cd0*/  @P5 IMAD.MOV.U32 R5, RZ, RZ, R13 ;  /* 0x000000ffff055224 */ /* 0x000fe200078e000d */
[----:B------:R-:W-:Y:S01]  /*9ce0*/  F2FP.BF16.F32.PACK_AB R44, RZ, R44 ;  /* 0x0000002cff2c723e */ /* 0x000fe200000010ff */
[----:B------:R-:W-:Y:S01]  /*9cf0*/  FMUL R50, R50, R155 ;  /* 0x0000009b32327220 */ /* 0x000fe20000400000 */
[----:B------:R-:W-:Y:S01]  /*9d00*/  F2FP.BF16.F32.PACK_AB R45, RZ, R45 ;  /* 0x0000002dff2d723e */ /* 0x000fe200000010ff */
[-C--:B------:R-:W-:Y:S01]  /*9d10*/  FMUL R51, R51, R155.reuse ;  /* 0x0000009b33337220 */ /* 0x080fe20000400000 */
[----:B------:R0:W-:Y:S01]  /*9d20*/  @P5 STG.E.U16 desc[UR36][R4.64+0xe0], R146 ;  /* 0x0000e09204005986 */ /* 0x0001e2000c101524 */
[----:B------:R-:W-:Y:S01]  /*9d30*/  ISETP.GT.AND P5, PT, R0, 0x78, P3 ;  /* 0x000000780000780c */ /* 0x000fe20001fa4270 */
[-C--:B------:R-:W-:Y:S01]  /*9d40*/  FMUL R52, R52, R155.reuse ;  /* 0x0000009b34347220 */ /* 0x080fe20000400000 */
[C---:B------:R-:W-:Y:S01]  /*9d50*/  ISETP.GT.AND P3, PT, R0.reuse, 0x79, P3 ;  /* 0x000000790000780c */ /* 0x040fe20001f64270 */
[----:B------:R-:W-:Y:S01]  /*9d60*/  @P4 STG.E.U16 desc[UR36][R12.64+0xe2], R147 ;  /* 0x0000e2930c004986 */ /* 0x000fe2000c101524 */
[C---:B------:R-:W-:Y:S01]  /*9d70*/  ISETP.GT.AND P4, PT, R0.reuse, 0x78, P0 ;  /* 0x000000780000780c */ /* 0x040fe20000784270 */
[-C--:B------:R-:W-:Y:S01]  /*9d80*/  FMUL R53, R53, R155.reuse ;  /* 0x0000009b35357220 */ /* 0x080fe20000400000 */
[----:B------:R-:W-:Y:S01]  /*9d90*/  ISETP.GT.AND P0, PT, R0, 0x79, P0 ;  /* 0x000000790000780c */ /* 0x000fe20000704270 */
[-C--:B------:R-:W-:Y:S01]  /*9da0*/  FMUL R54, R54, R155.reuse ;  /* 0x0000009b36367220 */ /* 0x080fe20000400000 */
[----:B------:R-:W-:Y:S01]  /*9db0*/  F2FP.BF16.F32.PACK_AB R46, RZ, R46 ;  /* 0x0000002eff2e723e */ /* 0x000fe200000010ff */
[----:B------:R-:W-:Y:S01]  /*9dc0*/  FMUL R55, R55, R155 ;  /* 0x0000009b37377220 */ /* 0x000fe20000400000 */
[----:B------:R-:W-:Y:S01]  /*9dd0*/  F2FP.BF16.F32.PACK_AB R47, RZ, R47 ;  /* 0x0000002fff2f723e */ /* 0x000fe200000010ff */
[-C--:B------:R-:W-:Y:S01]  /*9de0*/  FMUL R56, R56, R155.reuse ;  /* 0x0000009b38387220 */ /* 0x080fe20000400000 */
[----:B------:R-:W-:Y:S01]  /*9df0*/  F2FP.BF16.F32.PACK_AB R48, RZ, R48 ;  /* 0x00000030ff30723e */ /* 0x000fe200000010ff */
[----:B------:R-:W-:Y:S01]  /*9e00*/  @P5 STG.E.U16 desc[UR36][R6.64+0xf0], R148 ;  /* 0x0000f09406005986 */ /* 0x000fe2000c101524 */
[----:B0-----:R-:W-:Y:S01]  /*9e10*/  IADD3 R4, P5, R23, R6, RZ ;  /* 0x0000000617047210 */ /* 0x001fe20007fbe0ff */
[----:B------:R-:W-:Y:S01]  /*9e20*/  FMUL R57, R57, R155 ;  /* 0x0000009b39397220 */ /* 0x000fe20000400000 */
[----:B------:R-:W-:Y:S01]  /*9e30*/  F2FP.BF16.F32.PACK_AB R49, RZ, R49 ;  /* 0x00000031ff31723e */ /* 0x000fe200000010ff */
[----:B------:R0:W-:Y:S01]  /*9e40*/  @P3 STG.E.U16 desc[UR36][R6.64+0xf2], R149 ;  /* 0x0000f29506003986 */ /* 0x0001e2000c101524 */
[----:B------:R-:W-:Y:S01]  /*9e50*/  ISETP.GT.AND P3, PT, R0, RZ, P1 ;  /* 0x000000ff0000720c */ /* 0x000fe20000f64270 */
[----:B------:R-:W-:Y:S01]  /*9e60*/  FMUL R58, R58, R155 ;  /* 0x0000009b3a3a7220 */ /* 0x000fe20000400000 */
[----:B------:R-:W-:Y:S01]  /*9e70*/  IADD3.X R5, R21, R7, RZ, P5, !PT ;  /* 0x0000000715057210 */ /* 0x000fe20002ffe4ff */
[----:B------:R-:W-:Y:S01]  /*9e80*/  @P4 STG.E.U16 desc[UR36][R12.64+0xf0], R150 ;  /* 0x0000f0960c004986 */ /* 0x000fe2000c101524 */
[C---:B------:R-:W-:Y:S01]  /*9e90*/  ISETP.GT.AND P4, PT, R0.reuse, 0x1, P1 ;  /* 0x000000010000780c */ /* 0x040fe20000f84270 */
[-C--:B------:R-:W-:Y:S01]  /*9ea0*/  FMUL R59, R59, R155.reuse ;  /* 0x0000009b3b3b7220 */ /* 0x080fe20000400000 */
[C---:B------:R-:W-:Y:S01]  /*9eb0*/  ISETP.GT.AND P5, PT, R0.reuse, RZ, P2 ;  /* 0x000000ff0000720c */ /* 0x040fe200017a4270 */
[----:B------:R-:W-:Y:S01]  /*9ec0*/  @P0 STG.E.U16 desc[UR36][R12.64+0xf2], R151 ;  /* 0x0000f2970c000986 */ /* 0x000fe2000c101524 */
[----:B------:R-:W-:Y:S01]  /*9ed0*/  ISETP.GT.AND P0, PT, R0, 0x1, P2 ;  /* 0x000000010000780c */ /* 0x000fe20001704270 */
[-C--:B------:R-:W-:Y:S01]  /*9ee0*/  FMUL R60, R60, R155.reuse ;  /* 0x0000009b3c3c7220 */ /* 0x080fe20000400000 */
[----:B------:R-:W-:Y:S01]  /*9ef0*/  F2FP.BF16.F32.PACK_AB R50, RZ, R50 ;  /* 0x00000032ff32723e */ /* 0x000fe200000010ff */
[----:B------:R-:W-:Y:S01]  /*9f00*/  FMUL R61, R61, R155 ;  /* 0x0000009b3d3d7220 */ /* 0x000fe20000400000 */
[----:B------:R-:W-:Y:S01]  /*9f10*/  F2FP.BF16.F32.PACK_AB R51, RZ, R51 ;  /* 0x00000033ff33723e */ /* 0x000fe200000010ff */
[----:B------:R-:W-:Y:S01]  /*9f20*/  @P3 STG.E.U16 desc[UR36][R4.64], R24 ;  /* 0x0000001804003986 */ /* 0x000fe2000c101524 */
[C---:B0-----:R-:W-:Y:S01]  /*9f30*/  IADD3 R6, P3, R11.reuse, R4, RZ ;  /* 0x000000040b067210 */ /* 0x041fe20007f7e0ff */
[-C--:B------:R-:W-:Y:S01]  /*9f40*/  FMUL R62, R62, R155.reuse ;  /* 0x0000009b3e3e7220 */ /* 0x080fe20000400000 */
[----:B------:R-:W-:Y:S01]  /*9f50*/  F2FP.BF16.F32.PACK_AB R52, RZ, R52 ;  /* 0x00000034ff34723e */ /* 0x000fe200000010ff */
[----:B------:R-:W-:Y:S01]  /*9f60*/  @P4 STG.E.U16 desc[UR36][R4.64+0x2], R25 ;  /* 0x0000021904004986 */ /* 0x000fe2000c101524 */
[----:B------:R-:W-:Y:S01]  /*9f70*/  IADD3 R10, P4, R11, R4, RZ ;  /* 0x000000040b0a7210 */ /* 0x000fe20007f9e0ff */
[--C-:B------:R-:W-:Y:S01]  /*9f80*/  IMAD.X R7, R9, 0x1, R5.reuse, P3 ;  /* 0x0000000109077824 */ /* 0x100fe200018e0605 */
[C---:B------:R-:W-:Y:S01]  /*9f90*/  ISETP.GT.AND P3, PT, R0.reuse, 0x9, P2 ;  /* 0x000000090000780c */ /* 0x040fe20001764270 */
[----:B------:R-:W-:Y:S01]  /*9fa0*/  FMUL R63, R63, R155 ;  /* 0x0000009b3f3f7220 */ /* 0x000fe20000400000 */
[----:B------:R-:W-:Y:S01]  /*9fb0*/  F2FP.BF16.F32.PACK_AB R53, RZ, R53 ;  /* 0x00000035ff35723e */ /* 0x000fe200000010ff */
[----:B------:R-:W-:Y:S01]  /*9fc0*/  IMAD.X R11, R9, 0x1, R5, P4 ;  /* 0x00000001090b7824 */ /* 0x000fe200020e0605 */
[----:B------:R-:W-:Y:S01]  /*9fd0*/  ISETP.GT.AND P4, PT, R0, 0x8, P1 ;  /* 0x000000080000780c */ /* 0x000fe20000f84270 */
[-C--:B------:R-:W-:Y:S01]  /*9fe0*/  FMUL R64, R64, R155.reuse ;  /* 0x0000009b40407220 */ /* 0x080fe20000400000 */
[----:B------:R-:W-:Y:S01]  /*9ff0*/  F2FP.BF16.F32.PACK_AB R54, RZ, R54 ;  /* 0x00000036ff36723e */ /* 0x000fe200000010ff */
[-C--:B------:R-:W-:Y:S01]  /*a000*/  FMUL R65, R65, R155.reuse ;  /* 0x0000009b41417220 */ /* 0x080fe20000400000 */
        /* <DEDUP_REMOVED lines=13> */
[-C--:B------:R-:W-:Y:S01]  /*a0e0*/  FMUL R70, R70, R155.reuse ;  /* 0x0000009b46467220 */ /* 0x080fe20000400000 */
[----:B------:R-:W-:Y:S01]  /*a0f0*/  @P5 STG.E.U16 desc[UR36][R4.64+0x12], R29 ;  /* 0x0000121d04005986 */ /* 0x000fe2000c101524 */
[C---:B------:R-:W-:Y:S01]  /*a100*/  ISETP.GT.AND P5, PT, R0.reuse, 0x11, P1 ;  /* 0x000000110000780c */ /* 0x040fe20000fa4270 */
[-C--:B------:R-:W-:Y:S01]  /*a110*/  FMUL R71, R71, R155.reuse ;  /* 0x0000009b47477220 */ /* 0x080fe20000400000 */
[----:B------:R-:W-:Y:S01]  /*a120*/  F2FP.BF16.F32.PACK_AB R58, RZ, R58 ;  /* 0x0000003aff3a723e */ /* 0x000fe200000010ff */
[----:B------:R0:W-:Y:S01]  /*a130*/  @P0 STG.E.U16 desc[UR36][R6.64+0x10], R30 ;  /* 0x0000101e06000986 */ /* 0x0001e2000c101524 */
        /* <DEDUP_REMOVED lines=13> */
[--C-:B0-----:R-:W-:Y:S01]  /*a210*/  @P0 IMAD.MOV.U32 R6, RZ, RZ, R14.reuse ;  /* 0x000000ffff060224 */ /* 0x101fe200078e000e */
[----:B------:R-:W-:Y:S01]  /*a220*/  F2FP.BF16.F32.PACK_AB R62, RZ, R62 ;  /* 0x0000003eff3e723e */ /* 0x000fe200000010ff */
[--C-:B------:R-:W-:Y:S01]  /*a230*/  @P0 IMAD.MOV.U32 R7, RZ, RZ, R15.reuse ;  /* 0x000000ffff070224 */ /* 0x100fe200078e000f */
[----:B------:R-:W-:Y:S01]  /*a240*/  F2FP.BF16.F32.PACK_AB R63, RZ, R63 ;  /* 0x0000003fff3f723e */ /* 0x000fe200000010ff */
[-C--:B------:R-:W-:Y:S01]  /*a250*/  FMUL R75, R75, R155.reuse ;  /* 0x0000009b4b4b7220 */ /* 0x080fe20000400000 */
[----:B------:R-:W-:Y:S01]  /*a260*/  F2FP.BF16.F32.PACK_AB R64, RZ, R64 ;  /* 0x00000040ff40723e */ /* 0x000fe200000010ff */
[-C--:B------:R-:W-:Y:S01]  /*a270*/  FMUL R76, R76, R155.reuse ;  /* 0x0000009b4c4c7220 */ /* 0x080fe20000400000 */
[----:B------:R0:W-:Y:S01]  /*a280*/  @P0 STG.E.U16 desc[UR36][R6.64+0x20], R34 ;  /* 0x0000202206000986 */ /* 0x0001e2000c101524 */
        /* <DEDUP_REMOVED lines=30> */
[----:B0-----:R-:W-:Y:S01]  /*a470*/  @P0 IMAD.MOV.U32 R6, RZ, RZ, R14 ;  /* 0x000000ffff060224 */ /* 0x001fe200078e000e */
[----:B------:R-:W-:Y:S01]  /*a480*/  F2FP.BF16.F32.PACK_AB R76, RZ, R76 ;  /* 0x0000004cff4c723e */ /* 0x000fe200000010ff */
[----:B------:R-:W-:Y:S01]  /*a490*/  @P0 IMAD.MOV.U32 R7, RZ, RZ, R15 ;  /* 0x000000ffff070224 */ /* 0x000fe200078e000f */
[----:B------:R-:W-:Y:S01]  /*a4a0*/  F2FP.BF16.F32.PACK_AB R77, RZ, R77 ;  /* 0x0000004dff4d723e */ /* 0x000fe200000010ff */
[----:B------:R-:W-:Y:S01]  /*a4b0*/  FMUL R87, R87, R155 ;  /* 0x0000009b57577220 */ /* 0x000fe20000400000 */
[----:B------:R-:W-:-:S02]  /*a4c0*/  F2FP.BF16.F32.PACK_AB R78, RZ, R78 ;  /* 0x0000004eff4e723e */ /* 0x000fc400000010ff */
[----:B------:R0:W-:Y:S01]  /*a4d0*/  @P0 STG.E.U16 desc[UR36][R6.64+0x30], R38 ;  /* 0x0000302606000986 */ /* 0x0001e2000c101524 */
[----:B------:R-:W-:Y:S02]  /*a4e0*/  ISETP.GT.AND P0, PT, R0, 0x20, P2 ;  /* 0x000000200000780c */ /* 0x000fe40001704270 */
[----:B------:R-:W-:Y:S02]  /*a4f0*/  F2FP.BF16.F32.PACK_AB R79, RZ, R79 ;  /* 0x0000004fff4f723e */ /* 0x000fe400000010ff */
[----:B------:R-:W-:Y:S02]  /*a500*/  F2FP.BF16.F32.PACK_AB R80, RZ, R80 ;  /* 0x00000050ff50723e */ /* 0x000fe400000010ff */
[----:B------:R-:W-:Y:S02]  /*a510*/  F2FP.BF16.F32.PACK_AB R81, RZ, R81 ;  /* 0x00000051ff51723e */ /* 0x000fe400000010ff */
[----:B------:R-:W-:Y:S02]  /*a520*/  F2FP.BF16.F32.PACK_AB R82, RZ, R82 ;  /* 0x00000052ff52723e */ /* 0x000fe400000010ff */
[----:B------:R-:W-:Y:S01]  /*a530*/  F2FP.BF16.F32.PACK_AB R83, RZ, R83 ;  /* 0x00000053ff53723e */ /* 0x000fe200000010ff */
[----:B0-----:R-:W-:Y:S01]  /*a540*/  @P3 IMAD.MOV.U32 R6, RZ, RZ, R14 ;  /* 0x000000ffff063224 */ /* 0x001fe200078e000e */
[----:B------:R-:W-:Y:S01]  /*a550*/  F2FP.BF16.F32.PACK_AB R84, RZ, R84 ;  /* 0x00000054ff54723e */ /* 0x000fe200000010ff */
[----:B------:R-:W-:Y:S01]  /*a560*/  @P3 IMAD.MOV.U32 R7, RZ, RZ, R15 ;  /* 0x000000ffff073224 */ /* 0x000fe200078e000f */
[----:B------:R-:W-:-:S02]  /*a570*/  F2FP.BF16.F32.PACK_AB R85, RZ, R85 ;  /* 0x00000055ff55723e */ /* 0x000fc400000010ff */
[----:B------:R-:W-:Y:S02]  /*a580*/  F2FP.BF16.F32.PACK_AB R86, RZ, R86 ;  /* 0x00000056ff56723e */ /* 0x000fe400000010ff */
[----:B------:R0:W-:Y:S01]  /*a590*/  @P3 STG.E.U16 desc[UR36][R6.64+0x32], R39 ;  /* 0x0000322706003986 */ /* 0x0001e2000c101524 */
[C---:B------:R-:W-:Y:S02]  /*a5a0*/  ISETP.GT.AND P3, PT, R0.reuse, 0x21, P2 ;  /* 0x000000210000780c */ /* 0x040fe40001764270 */
[----:B------:R-:W-:Y:S01]  /*a5b0*/  F2FP.BF16.F32.PACK_AB R87, RZ, R87 ;  /* 0x00000057ff57723e */ /* 0x000fe200000010ff */
[----:B------:R-:W-:Y:S01]  /*a5c0*/  @P4 STG.E.U16 desc[UR36][R4.64+0x40], R40 ;  /* 0x0000402804004986 */ /* 0x000fe2000c101524 */
[----:B------:R-:W-:-:S03]  /*a5d0*/  ISETP.GT.AND P4, PT, R0, 0x28, P1 ;  /* 0x000000280000780c */ /* 0x000fc60000f84270 */
[----:B------:R-:W-:Y:S01]  /*a5e0*/  @P5 STG.E.U16 desc[UR36][R4.64+0x42], R41 ;  /* 0x0000422904005986 */ /* 0x000fe2000c101524 */
[----:B------:R-:W-:Y:S01]  /*a5f0*/  ISETP.GT.AND P5, PT, R0, 0x29, P1 ;  /* 0x000000290000780c */ /* 0x000fe20000fa4270 */
[----:B0-----:R-:W-:Y:S01]  /*a600*/  @P0 IMAD.MOV.U32 R6, RZ, RZ, R14 ;  /* 0x000000ffff060224 */ /* 0x001fe200078e000e */
[----:B------:R-:W-:-:S05]  /*a610*/  @P0 MOV R7, R15 ;  /* 0x0000000f00070202 */ /* 0x000fca0000000f00 */
[----:B------:R0:W-:Y:S01]  /*a620*/  @P0 STG.E.U16 desc[UR36][R6.64+0x40], R42 ;  /* 0x0000402a06000986 */ /* 0x0001e2000c101524 */
[----:B------:R-:W-:Y:S01]  /*a630*/  ISETP.GT.AND P0, PT, R0, 0x28, P2 ;  /* 0x000000280000780c */ /* 0x000fe20001704270 */
[----:B0-----:R-:W-:Y:S02]  /*a640*/  @P3 IMAD.MOV.U32 R6, RZ, RZ, R14 ;  /* 0x000000ffff063224 */ /* 0x001fe400078e000e */
[----:B------:R-:W-:-:S05]  /*a650*/  @P3 IMAD.MOV.U32 R7, RZ, RZ, R15 ;  /* 0x000000ffff073224 */ /* 0x000fca00078e000f */
[----:B------:R0:W-:Y:S01]  /*a660*/  @P3 STG.E.U16 desc[UR36][R6.64+0x42], R43 ;  /* 0x0000422b06003986 */ /* 0x0001e2000c101524 */
[----:B------:R-:W-:-:S03]  /*a670*/  ISETP.GT.AND P3, PT, R0, 0x29, P2 ;  /* 0x000000290000780c */ /* 0x000fc60001764270 */
[----:B------:R-:W-:Y:S01]  /*a680*/  @P4 STG.E.U16 desc[UR36][R4.64+0x50], R44 ;  /* 0x0000502c04004986 */ /* 0x000fe2000c101524 */
[----:B------:R-:W-:-:S03]  /*a690*/  ISETP.GT.AND P4, PT, R0, 0x30, P1 ;  /* 0x000000300000780c */ /* 0x000fc60000f84270 */
[----:B------:R-:W-:Y:S01]  /*a6a0*/  @P5 STG.E.U16 desc[UR36][R4.64+0x52], R45 ;  /* 0x0000522d04005986 */ /* 0x000fe2000c101524 */
[----:B------:R-:W-:Y:S01]  /*a6b0*/  ISETP.GT.AND P5, PT, R0, 0x31, P1 ;  /* 0x000000310000780c */ /* 0x000fe20000fa4270 */
[----:B0-----:R-:W-:Y:S02]  /*a6c0*/  @P0 IMAD.MOV.U32 R6, RZ, RZ, R14 ;  /* 0x000000ffff060224 */ /* 0x001fe400078e000e */
[----:B------:R-:W-:-:S05]  /*a6d0*/  @P0 IMAD.MOV.U32 R7, RZ, RZ, R15 ;  /* 0x000000ffff070224 */ /* 0x000fca00078e000f */
        /* <DEDUP_REMOVED lines=101> */
[C---:B------:R-:W-:Y:S02]  /*ad30*/  ISETP.GT.AND P3, PT, R0.reuse, 0x78, P1 ;  /* 0x000000780000780c */ /* 0x040fe40000f64270 */
[C---:B------:R-:W-:Y:S01]  /*ad40*/  ISETP.GT.AND P1, PT, R0.reuse, 0x79, P1 ;  /* 0x000000790000780c */ /* 0x040fe20000f24270 */
[----:B------:R-:W-:Y:S01]  /*ad50*/  @P4 STG.E.U16 desc[UR36][R4.64+0xe0], R80 ;  /* 0x0000e05004004986 */ /* 0x000fe2000c101524 */
[----:B------:R-:W-:-:S03]  /*ad60*/  ISETP.GT.AND P4, PT, R0, 0x71, P2 ;  /* 0x000000710000780c */ /* 0x000fc60001784270 */
[----:B------:R-:W-:Y:S01]  /*ad70*/  @P5 STG.E.U16 desc[UR36][R4.64+0xe2], R81 ;  /* 0x0000e25104005986 */ /* 0x000fe2000c101524 */
[C---:B------:R-:W-:Y:S02]  /*ad80*/  ISETP.GT.AND P5, PT, R0.reuse, 0x78, P2 ;  /* 0x000000780000780c */ /* 0x040fe400017a4270 */
[----:B------:R-:W-:Y:S01]  /*ad90*/  ISETP.GT.AND P2, PT, R0, 0x79, P2 ;  /* 0x000000790000780c */ /* 0x000fe20001744270 */
[----:B0-----:R-:W-:Y:S02]  /*ada0*/  @P0 IMAD.MOV.U32 R6, RZ, RZ, R14 ;  /* 0x000000ffff060224 */ /* 0x001fe400078e000e */
[----:B------:R-:W-:-:S05]  /*adb0*/  @P0 IMAD.MOV.U32 R7, RZ, RZ, R15 ;  /* 0x000000ffff070224 */ /* 0x000fca00078e000f */
[----:B------:R0:W-:Y:S02]  /*adc0*/  @P0 STG.E.U16 desc[UR36][R6.64+0xe0], R82 ;  /* 0x0000e05206000986 */ /* 0x0001e4000c101524 */
[----:B0-----:R-:W-:Y:S02]  /*add0*/  @P4 IMAD.MOV.U32 R6, RZ, RZ, R14 ;  /* 0x000000ffff064224 */ /* 0x001fe400078e000e */
[----:B------:R-:W-:-:S05]  /*ade0*/  @P4 IMAD.MOV.U32 R7, RZ, RZ, R15 ;  /* 0x000000ffff074224 */ /* 0x000fca00078e000f */
[----:B------:R-:W-:Y:S04]  /*adf0*/  @P4 STG.E.U16 desc[UR36][R6.64+0xe2], R83 ;  /* 0x0000e25306004986 */ /* 0x000fe8000c101524 */
[----:B------:R-:W-:Y:S04]  /*ae00*/  @P3 STG.E.U16 desc[UR36][R4.64+0xf0], R84 ;  /* 0x0000f05404003986 */ /* 0x000fe8000c101524 */
[----:B------:R0:W-:Y:S02]  /*ae10*/  @P1 STG.E.U16 desc[UR36][R4.64+0xf2], R85 ;  /* 0x0000f25504001986 */ /* 0x0001e4000c101524 */
[----:B0-----:R-:W-:-:S02]  /*ae20*/  @P5 IMAD.MOV.U32 R4, RZ, RZ, R14 ;  /* 0x000000ffff045224 */ /* 0x001fc400078e000e */
[----:B------:R-:W-:-:S05]  /*ae30*/  @P5 IMAD.MOV.U32 R5, RZ, RZ, R15 ;  /* 0x000000ffff055224 */ /* 0x000fca00078e000f */
[----:B------:R0:W-:Y:S04]  /*ae40*/  @P5 STG.E.U16 desc[UR36][R4.64+0xf0], R86 ;  /* 0x0000f05604005986 */ /* 0x0001e8000c101524 */
[----:B------:R0:W-:Y:S02]  /*ae50*/  @P2 STG.E.U16 desc[UR36][R14.64+0xf2], R87 ;  /* 0x0000f2570e002986 */ /* 0x0001e4000c101524 */
.L_x_284:
[----:B------:R-:W-:Y:S05]  /*ae60*/  BSYNC B0 ;  /* 0x0000000000007941 */ /* 0x000fea0003800000 */
.L_x_32:
[----:B------:R-:W-:Y:S01]  /*ae70*/  ULDC UR4, c[0x0][0xc] ;  /* 0x0000030000047ab9 */ /* 0x000fe20000000800 */
[----:B------:R-:W-:Y:S01]  /*ae80*/  ULDC UR5, c[0x0][0x10] ;  /* 0x0000040000057ab9 */ /* 0x000fe20000000800 */
[----:B0-----:R-:W0:Y:S01]  /*ae90*/  LDC R3, c[0x0][0x14] ;  /* 0x00000500ff037b82 */ /* 0x001e220000000800 */
[----:B------:R-:W-:Y:S01]  /*aea0*/  UIMAD.WIDE.U32 UR4, UR4, UR5, URZ ;  /* 0x00000005040472a5 */ /* 0x000fe2000f8e003f */
[----:B------:R-:W-:Y:S01]  /*aeb0*/  PRMT R0, RZ, 0x7610, R0 ;  /* 0x00007610ff007816 */ /* 0x000fe20000000000 */
[----:B-----5:R-:W-:Y:S02]  /*aec0*/  IMAD.MOV.U32 R154, RZ, RZ, -0x1 ;  /* 0xffffffffff9a7424 */ /* 0x020fe400078e00ff */
[----:B------:R-:W-:Y:S02]  /*aed0*/  IMAD.MOV.U32 R23, RZ, RZ, -0x1 ;  /* 0xffffffffff177424 */ /* 0x000fe400078e00ff */
[----:B0-----:R-:W-:-:S04]  /*aee0*/  IMAD.WIDE.U32 R16, R3, UR4, R16 ;  /* 0x0000000403107c25 */ /* 0x001fc8000f8e0010 */
[----:B------:R-:W-:Y:S01]  /*aef0*/  IMAD R3, R3, UR5, RZ ;  /* 0x0000000503037c24 */ /* 0x000fe2000f8e02ff */
[----:B------:R-:W-:Y:S02]  /*af00*/  ULDC.64 UR4, c[0x0][0x650] ;  /* 0x0001940000047ab9 */ /* 0x000fe40000000a00 */
[----:B------:R-:W-:Y:S01]  /*af10*/  ISETP.GE.U32.AND P0, PT, R16, UR4, PT ;  /* 0x0000000410007c0c */ /* 0x000fe2000bf06070 */
[----:B------:R-:W-:-:S05]  /*af20*/  IMAD.IADD R17, R17, 0x1, R3 ;  /* 0x0000000111117824 */ /* 0x000fca00078e0203 */
[----:B------:R-:W-:-:S13]  /*af30*/  ISETP.GE.U32.AND.EX P0, PT, R17, UR5, PT, P0 ;  /* 0x0000000511007c0c */ /* 0x000fda000bf06100 */
[----:B------:R-:W-:Y:S05]  /*af40*/  @P0 BRA `(.L_x_285) ;  /* 0x0000000400640947 */ /* 0x000fea0003800000 */
[----:B------:R-:W0:Y:S01]  /*af50*/  S2R R12, SR_CTAID.X ;  /* 0x00000000000c7919 */ /* 0x000e220000002500 */
[----:B-12---:R-:W1:Y:S01]  /*af60*/  LDC.64 R10, c[0x0][0x628] ;  /* 0x00018a00ff0a7b82 */ /* 0x006e620000000a00 */
[----:B------:R-:W-:Y:S01]  /*af70*/  ULDC UR4, c[0x0][0x150] ;  /* 0x0000540000047ab9 */ /* 0x000fe20000000800 */
[----:B------:R-:W-:Y:S01]  /*af80*/  MOV R8, R16 ;  /* 0x0000001000087202 */ /* 0x000fe20000000f00 */
[----:B------:R-:W2:Y:S01]  /*af90*/  S2R R24, SR_CTAID.Y ;  /* 0x0000000000187919 */ /* 0x000ea20000002600 */
[----:B------:R-:W-:-:S04]  /*afa0*/  IMAD.MOV.U32 R9, RZ, RZ, R17 ;  /* 0x000000ffff097224 */ /* 0x000fc800078e0011 */
[----:B------:R-:W2:Y:S08]  /*afb0*/  LDC R21, c[0x0][0x144] ;  /* 0x00005100ff157b82 */ /* 0x000eb00000000800 */
[----:B------:R-:W2:Y:S08]  /*afc0*/  LDC R0, c[0x0][0x630] ;  /* 0x00018c00ff007b82 */ /* 0x000eb00000000800 */
[----:B------:R-:W2:Y:S01]  /*afd0*/  LDC.64 R14, c[0x0][0x620] ;  /* 0x00018800ff0e7b82 */ /* 0x000ea20000000a00 */
[----:B-1----:R-:W-:-:S04]  /*afe0*/  ISETP.NE.U32.AND P0, PT, R10, RZ, PT ;  /* 0x000000ff0a00720c */ /* 0x002fc80003f05070 */
[----:B------:R-:W-:Y:S02]  /*aff0*/  ISETP.NE.AND.EX P0, PT, R11, RZ, PT, P0 ;  /* 0x000000ff0b00720c */ /* 0x000fe40003f05300 */
[----:B0-----:R-:W-:-:S05]  /*b000*/  I2FP.F32.U32 R3, R12 ;  /* 0x0000000c00037245 */ /* 0x001fca0000201000 */
[----:B------:R-:W-:-:S04]  /*b010*/  FMUL R3, R3, UR4 ;  /* 0x0000000403037c20 */ /* 0x000fc80008400000 */
[----:B------:R0:W1:Y:S02]  /*b020*/  F2I.U32.TRUNC.NTZ R20, R3 ;  /* 0x0000000300147305 */ /* 0x000064000020f000 */
[----:B------:R-:W-:Y:S05]  /*b030*/  @!P0 BRA `(.L_x_286) ;  /* 0x0000000000288947 */ /* 0x000fea0003800000 */
[----:B0-----:R-:W0:Y:S02]  /*b040*/  LDC R3, c[0x0][0x634] ;  /* 0x00018d00ff037b82 */ /* 0x001e240000000800 */
[----:B0-----:R-:W-:-:S05]  /*b050*/  IADD3 R3, P0, R16, R3, RZ ;  /* 0x0000000310037210 */ /* 0x001fca0007f1e0ff */
        /* <DEDUP_REMOVED lines=8> */
.L_x_286:
[----:B------:R-:W5:Y:S01]  /*b0e0*/  LDC.64 R30, c[0x0][0x640] ;  /* 0x00019000ff1e7b82 */ /* 0x000f620000000a00 */
[-CC-:B--2---:R-:W-:Y:S01]  /*b0f0*/  SHF.R.U64 R23, R8, R0.reuse, R9.reuse ;  /* 0x0000000008177219 */ /* 0x184fe20000001209 */
[----:B-1----:R-:W-:Y:S01]  /*b100*/  IMAD.MOV R20, RZ, RZ, -R20 ;  /* 0x000000ffff147224 */ /* 0x002fe200078e0a14 */
[----:B------:R-:W-:Y:S01]  /*b110*/  SHF.R.U32.HI R0, RZ, R0, R9 ;  /* 0x00000000ff007219 */ /* 0x000fe20000011609 */
[----:B------:R-:W-:Y:S01]  /*b120*/  ULDC UR4, c[0x0][0x154] ;  /* 0x0000550000047ab9 */ /* 0x000fe20000000800 */
[----:B0-----:R-:W-:Y:S01]  /*b130*/  IADD3 R3, P0, RZ, -R23, RZ ;  /* 0x80000017ff037210 */ /* 0x001fe20007f1e0ff */
[----:B------:R-:W-:Y:S02]  /*b140*/  IMAD R26, R21, R20, R12 ;  /* 0x00000014151a7224 */ /* 0x000fe400078e020c */
[----:B------:R-:W0:Y:S01]  /*b150*/  LDC R6, c[0x0][0x618] ;  /* 0x00018600ff067b82 */ /* 0x000e220000000800 */
[----:B------:R-:W-:Y:S02]  /*b160*/  IMAD.MOV.U32 R7, RZ, RZ, 0x1 ;  /* 0x00000001ff077424 */ /* 0x000fe400078e00ff */
[----:B------:R-:W-:-:S04]  /*b170*/  IMAD.X R5, RZ, RZ, ~R0, P0 ;  /* 0x000000ffff057224 */ /* 0x000fc800000e0e00 */
[-C--:B------:R-:W-:Y:S01]  /*b180*/  IMAD R0, R5, R14.reuse, RZ ;  /* 0x0000000e05007224 */ /* 0x080fe200078e02ff */
[----:B------:R-:W1:Y:S01]  /*b190*/  LDC R8, c[0x0][0x608] ;  /* 0x00018200ff087b82 */ /* 0x000e620000000800 */
[----:B------:R-:W-:-:S04]  /*b1a0*/  IMAD.WIDE.U32 R4, R3, R14, R16 ;  /* 0x0000000e03047225 */ /* 0x000fc800078e0010 */
[----:B------:R-:W-:Y:S01]  /*b1b0*/  IMAD R3, R3, R15, R0 ;  /* 0x0000000f03037224 */ /* 0x000fe200078e0200 */
[----:B------:R-:W-:Y:S02]  /*b1c0*/  I2FP.F32.U32 R0, R24 ;  /* 0x0000001800007245 */ /* 0x000fe40000201000 */
[----:B------:R-:W2:Y:S01]  /*b1d0*/  LDC R28, c[0x0][0x658] ;  /* 0x00019600ff1c7b82 */ /* 0x000ea20000000800 */
[----:B------:R-:W-:Y:S01]  /*b1e0*/  IMAD.IADD R3, R5, 0x1, R3 ;  /* 0x0000000105037824 */ /* 0x000fe200078e0203 */
[----:B-----5:R-:W-:Y:S01]  /*b1f0*/  ISETP.NE.U32.AND P0, PT, R30, RZ, PT ;  /* 0x000000ff1e00720c */ /* 0x020fe20003f05070 */
[----:B------:R-:W-:Y:S01]  /*b200*/  FMUL R0, R0, UR4 ;  /* 0x0000000400007c20 */ /* 0x000fe20008400000 */
[----:B------:R-:W-:Y:S02]  /*b210*/  IMAD.MOV.U32 R5, RZ, RZ, -0x1 ;  /* 0xffffffffff057424 */ /* 0x000fe400078e00ff */
[----:B------:R-:W-:Y:S01]  /*b220*/  ISETP.NE.AND.EX P0, PT, R31, RZ, PT, P0 ;  /* 0x000000ff1f00720c */ /* 0x000fe20003f05300 */
[----:B------:R1:W2:Y:S01]  /*b230*/  F2I.U32.TRUNC.NTZ R13, R0 ;  /* 0x00000000000d7305 */ /* 0x0002a2000020f000 */
[----:B------:R-:W3:Y:S01]  /*b240*/  LDC R15, c[0x0][0x148] ;  /* 0x00005200ff0f7b82 */ /* 0x000ee20000000800 */
[----:B0-----:R-:W-:-:S02]  /*b250*/  SHF.R.U64 R12, R4, R6, R3 ;  /* 0x00000006040c7219 */ /* 0x001fc40000001203 */
[----:B------:R-:W-:-:S05]  /*b260*/  SHF.R.U32.HI R3, RZ, R6, R3 ;  /* 0x00000006ff037219 */ /* 0x000fca0000011603 */
[----:B------:R-:W0:Y:S01]  /*b270*/  LDC R20, c[0x0][0x600] ;  /* 0x00018000ff147b82 */ /* 0x000e220000000800 */
[-CC-:B-1----:R-:W-:Y:S02]  /*b280*/  SHF.R.U64 R10, R12, R8.reuse, R3.reuse ;  /* 0x000000080c0a7219 */ /* 0x182fe40000001203 */
[----:B------:R-:W-:-:S05]  /*b290*/  SHF.R.U32.HI R3, RZ, R8, R3 ;  /* 0x00000008ff037219 */ /* 0x000fca0000011603 */
[----:B------:R-:W1:Y:S01]  /*b2a0*/  LDC R21, c[0x0][0x648] ;  /* 0x00019200ff157b82 */ /* 0x000e620000000800 */
[-C--:B--2---:R-:W-:Y:S02]  /*b2b0*/  SHF.L.U32 R4, R5, R28.reuse, RZ ;  /* 0x0000001c05047219 */ /* 0x084fe400000006ff */
[-CC-:B------:R-:W-:Y:S02]  /*b2c0*/  SHF.R.U64 R14, R10, R28.reuse, R3.reuse ;  /* 0x0000001c0a0e7219 */ /* 0x180fe40000001203 */
[----:B------:R-:W-:Y:S02]  /*b2d0*/  SHF.R.U32.HI R5, RZ, R28, R3 ;  /* 0x0000001cff057219 */ /* 0x000fe40000011603 */
[----:B------:R-:W-:Y:S01]  /*b2e0*/  LOP3.LUT R153, RZ, R4, RZ, 0x33, !PT ;  /* 0x00000004ff997212 */ /* 0x000fe200078e33ff */
[----:B------:R-:W2:Y:S01]  /*b2f0*/  LDC R25, c[0x0][0x638] ;  /* 0x00018e00ff197b82 */ /* 0x000ea20000000800 */
[----:B------:R-:W-:Y:S01]  /*b300*/  SHF.L.U32 R28, R7, R28, RZ ;  /* 0x0000001c071c7219 */ /* 0x000fe200000006ff */
[----:B------:R-:W-:-:S06]  /*b310*/  IMAD.MOV.U32 R4, RZ, RZ, R14 ;  /* 0x000000ffff047224 */ /* 0x000fcc00078e000e */
[----:B------:R-:W0:Y:S01]  /*b320*/  LDC R27, c[0x0][0x610] ;  /* 0x00018400ff1b7b82 */ /* 0x000e220000000800 */
[----:B------:R-:W-:Y:S05]  /*b330*/  @!P0 BRA `(.L_x_287) ;  /* 0x0000000000288947 */ /* 0x000fea0003800000 */
[----:B------:R-:W5:Y:S02]  /*b340*/  LDC R3, c[0x0][0x64c] ;  /* 0x00019300ff037b82 */ /* 0x000f640000000800 */
[----:B-----5:R-:W-:-:S05]  /*b350*/  IADD3 R3, P0, R14, R3, RZ ;  /* 0x000000030e037210 */ /* 0x020fca0007f1e0ff */
[----:B------:R-:W-:-:S04]  /*b360*/  IMAD.X R11, RZ, RZ, R5, P0 ;  /* 0x000000ffff0b7224 */ /* 0x000fc800000e0605 */
[----:B------:R-:W-:-:S04]  /*b370*/  IMAD.WIDE.U32 R4, R11, R30, RZ ;  /* 0x0000001e0b047225 */ /* 0x000fc800078e00ff */
[----:B------:R-:W-:-:S04]  /*b380*/  IMAD.WIDE.U32 R6, P0, R3, R31, R4 ;  /* 0x0000001f03067225 */ /* 0x000fc80007800004 */
[----:B------:R-:W-:Y:S01]  /*b390*/  IMAD.WIDE.U32 R4, R3, R30, RZ ;  /* 0x0000001e03047225 */ /* 0x000fe200078e00ff */
[----:B------:R-:W-:-:S03]  /*b3a0*/  IADD3.X R9, RZ, RZ, RZ, P0, !PT ;  /* 0x000000ffff097210 */ /* 0x000fc600007fe4ff */
[----:B------:R-:W-:Y:S01]  /*b3b0*/  IMAD.MOV.U32 R8, RZ, RZ, R7 ;  /* 0x000000ffff087224 */ /* 0x000fe200078e0007 */
[----:B------:R-:W-:-:S05]  /*b3c0*/  IADD3 RZ, P0, R5, R6, RZ ;  /* 0x0000000605ff7210 */ /* 0x000fca0007f1e0ff */
[----:B------:R-:W-:-:S08]  /*b3d0*/  IMAD.WIDE.U32.X R4, R11, R31, R8, P0 ;  /* 0x0000001f0b047225 */ /* 0x000fd000000e0408 */
.L_x_287:
[----:B------:R-:W-:Y:S01]  /*b3e0*/  ISETP.NE.AND P0, PT, R2, 0x1, PT ;  /* 0x000000010200780c */ /* 0x000fe20003f05270 */
[----:B------:R-:W-:Y:S01]  /*b3f0*/  IMAD.MOV R13, RZ, RZ, -R13 ;  /* 0x000000ffff0d7224 */ /* 0x000fe200078e0a0d */
[----:B-1----:R-:W-:Y:S01]  /*b400*/  SHF.R.U64 R0, R4, R21, R5 ;  /* 0x0000001504007219 */ /* 0x002fe20000001205 */
[----:B0-----:R-:W-:Y:S01]  /*b410*/  VIADD R5, R20, 0xffffffff ;  /* 0xffffffff14057836 */ /* 0x001fe20000000000 */
[----:B------:R-:W-:-:S03]  /*b420*/  LOP3.LUT R153, R10, R153, RZ, 0xc0, !PT ;  /* 0x000000990a997212 */ /* 0x000fc600078ec0ff */
[----:B------:R-:W-:Y:S01]  /*b430*/  IMAD.MOV R3, RZ, RZ, -R0 ;  /* 0x000000ffff037224 */ /* 0x000fe200078e0a00 */
[----:B------:R-:W-:Y:S01]  /*b440*/  LOP3.LUT R5, R12, R5, RZ, 0xc0, !PT ;  /* 0x000000050c057212 */ /* 0x000fe200078ec0ff */
[----:B------:R-:W-:Y:S02]  /*b450*/  IMAD R153, R28, R0, R153 ;  /* 0x000000001c997224 */ /* 0x000fe400078e0299 */
[----:B--2---:R-:W-:Y:S02]  /*b460*/  IMAD R0, R3, R25, R14 ;  /* 0x0000001903007224 */ /* 0x004fe400078e020e */
[----:B---3--:R-:W-:Y:S02]  /*b470*/  @P0 IMAD R26, R15, R13, R24 ;  /* 0x0000000d0f1a0224 */ /* 0x008fe400078e0218 */
[----:B------:R-:W-:Y:S02]  /*b480*/  IMAD R4, R0, R20, R5 ;  /* 0x0000001400047224 */ /* 0x000fe400078e0205 */
[----:B------:R-:W-:-:S02]  /*b490*/  IMAD R153, R153, R27, R26 ;  /* 0x0000001b99997224 */ /* 0x000fc400078e021a */
[----:B------:R-:W-:-:S03]  /*b4a0*/  IMAD.MOV.U32 R3, RZ, RZ, 0x1 ;  /* 0x00000001ff037424 */ /* 0x000fc600078e00ff */
[----:B------:R-:W-:Y:S02]  /*b4b0*/  SEL R154, R4, R153, !P0 ;  /* 0x00000099049a7207 */ /* 0x000fe40004000000 */
[----:B------:R-:W-:Y:S02]  /*b4c0*/  PRMT R0, R3, 0x7610, R0 ;  /* 0x0000761003007816 */ /* 0x000fe40000000000 */
[----:B------:R-:W-:-:S07]  /*b4d0*/  SEL R153, R153, R4, !P0 ;  /* 0x0000000499997207 */ /* 0x000fce0004000000 */
.L_x_285:
[----:B------:R-:W-:-:S13]  /*b4e0*/  LOP3.LUT P0, RZ, R0, 0xff, RZ, 0xc0, !PT ;  /* 0x000000ff00ff7812 */ /* 0x000fda000780c0ff */
[----:B------:R-:W-:Y:S05]  /*b4f0*/  @P0 BRA `(.L_x_288) ;  /* 0xffffff5c00380947 */ /* 0x000fea000383ffff */
[----:B------:R-:W-:Y:S05]  /*b500*/  EXIT ;  /* 0x000000000000794d */ /* 0x000fea0003800000 */
.L_x_7:
        /* <DEDUP_REMOVED lines=26> */
.L_x_290:
[----:B------:R-:W0:Y:S01]  /*b6b0*/  LDC.64 R28, c[0x0][0x640] ;  /* 0x00019000ff1c7b82 */ /* 0x000e220000000a00 */
[-CC-:B------:R-:W-:Y:S01]  /*b6c0*/  SHF.R.U64 R21, R12, R6.reuse, R13.reuse ;  /* 0x000000060c157219 */ /* 0x180fe2000000120d */
[----:B------:R-:W-:Y:S01]  /*b6d0*/  IMAD.MOV.U32 R30, RZ, RZ, 0x1 ;  /* 0x00000001ff1e7424 */ /* 0x000fe200078e00ff */
[----:B------:R-:W-:Y:S02]  /*b6e0*/  SHF.R.U32.HI R6, RZ, R6, R13 ;  /* 0x00000006ff067219 */ /* 0x000fe4000001160d */
        /* <DEDUP_REMOVED lines=8> */
[----:B------:R-:W-:Y:S01]  /*b770*/  IMAD.IADD R9, R9, 0x1, R11 ;  /* 0x0000000109097824 */ /* 0x000fe200078e020b */
[----:B0-----:R-:W-:-:S04]  /*b780*/  ISETP.NE.U32.AND P0, PT, R28, RZ, PT ;  /* 0x000000ff1c00720c */ /* 0x001fc80003f05070 */
[----:B------:R-:W-:Y:S02]  /*b790*/  ISETP.NE.AND.EX P0, PT, R29, RZ, PT, P0 ;  /* 0x000000ff1d00720c */ /* 0x000fe40003f05300 */
[----:B------:R-:W0:Y:S01]  /*b7a0*/  LDC R22, c[0x0][0x600] ;  /* 0x00018000ff167b82 */ /* 0x000e220000000800 */
[-CC-:B-1----:R-:W-:Y:S01]  /*b7b0*/  SHF.R.U64 R14, R8, R10.reuse, R9.reuse ;  /* 0x0000000a080e7219 */ /* 0x182fe20000001209 */
[----:B------:R-:W-:Y:S01]  /*b7c0*/  IMAD.MOV.U32 R8, RZ, RZ, -0x1 ;  /* 0xffffffffff087424 */ /* 0x000fe200078e00ff */
[----:B------:R-:W-:-:S05]  /*b7d0*/  SHF.R.U32.HI R9, RZ, R10, R9 ;  /* 0x0000000aff097219 */ /* 0x000fca0000011609 */
[----:B------:R-:W1:Y:S01]  /*b7e0*/  LDC R24, c[0x0][0x648] ;  /* 0x00019200ff187b82 */ /* 0x000e620000000800 */
[-CC-:B--2---:R-:W-:Y:S02]  /*b7f0*/  SHF.R.U64 R23, R14, R12.reuse, R9.reuse ;  /* 0x0000000c0e177219 */ /* 0x184fe40000001209 */
[----:B------:R-:W-:-:S05]  /*b800*/  SHF.R.U32.HI R6, RZ, R12, R9 ;  /* 0x0000000cff067219 */ /* 0x000fca0000011609 */
[----:B------:R-:W2:Y:S01]  /*b810*/  LDC R26, c[0x0][0x638] ;  /* 0x00018e00ff1a7b82 */ /* 0x000ea20000000800 */
[-C--:B---3--:R-:W-:Y:S02]  /*b820*/  SHF.L.U32 R8, R8, R27.reuse, RZ ;  /* 0x0000001b08087219 */ /* 0x088fe400000006ff */
[-CC-:B------:R-:W-:Y:S02]  /*b830*/  SHF.R.U64 R25, R23, R27.reuse, R6.reuse ;  /* 0x0000001b17197219 */ /* 0x180fe40000001206 */
[----:B------:R-:W-:Y:S02]  /*b840*/  LOP3.LUT R32, RZ, R8, RZ, 0x33, !PT ;  /* 0x00000008ff207212 */ /* 0x000fe400078e33ff */
[----:B------:R-:W-:Y:S01]  /*b850*/  SHF.R.U32.HI R9, RZ, R27, R6 ;  /* 0x0000001bff097219 */ /* 0x000fe20000011606 */
[----:B------:R-:W3:Y:S01]  /*b860*/  LDC R31, c[0x0][0x610] ;  /* 0x00018400ff1f7b82 */ /* 0x000ee20000000800 */
[----:B------:R-:W-:Y:S01]  /*b870*/  IMAD.MOV.U32 R8, RZ, RZ, R25 ;  /* 0x000000ffff087224 */ /* 0x000fe200078e0019 */
[----:B------:R-:W-:Y:S06]  /*b880*/  @!P0 BRA `(.L_x_291) ;  /* 0x0000000000288947 */ /* 0x000fec0003800000 */
        /* <DEDUP_REMOVED lines=10> */
.L_x_291:
[----:B------:R-:W-:Y:S01]  /*b930*/  ISETP.NE.AND P0, PT, R2, 0x1, PT ;  /* 0x000000010200780c */ /* 0x000fe20003f05270 */
[----:B------:R-:W-:Y:S01]  /*b940*/  IMAD.MOV.U32 R13, RZ, RZ, R21 ;  /* 0x000000ffff0d7224 */ /* 0x000fe200078e0015 */
[----:B-1----:R-:W-:Y:S01]  /*b950*/  SHF.R.U64 R6, R8, R24, R9 ;  /* 0x0000001808067219 */ /* 0x002fe20000001209 */
[----:B0-----:R-:W-:Y:S01]  /*b960*/  VIADD R9, R22, 0xffffffff ;  /* 0xffffffff16097836 */ /* 0x001fe20000000000 */
[----:B------:R-:W-:Y:S02]  /*b970*/  SHF.L.U32 R30, R30, R27, RZ ;  /* 0x0000001b1e1e7219 */ /* 0x000fe400000006ff */
[----:B------:R-:W-:Y:S01]  /*b980*/  LOP3.LUT R5, R23, R32, RZ, 0xc0, !PT ;  /* 0x0000002017057212 */ /* 0x000fe200078ec0ff */
[----:B------:R-:W-:-:S04]  /*b990*/  IMAD.MOV R8, RZ, RZ, -R6 ;  /* 0x000000ffff087224 */ /* 0x000fc800078e0a06 */
[----:B------:R-:W-:Y:S01]  /*b9a0*/  IMAD R6, R30, R6, R5 ;  /* 0x000000061e067224 */ /* 0x000fe200078e0205 */
[----:B------:R-:W-:Y:S01]  /*b9b0*/  LOP3.LUT R5, R14, R9, RZ, 0xc0, !PT ;  /* 0x000000090e057212 */ /* 0x000fe200078ec0ff */
[----:B------:R-:W-:Y:S02]  /*b9c0*/  @P0 IMAD R3, R7, R20, R4 ;  /* 0x0000001407030224 */ /* 0x000fe400078e0204 */
[----:B--2---:R-:W-:Y:S01]  /*b9d0*/  IMAD R4, R8, R26, R25 ;  /* 0x0000001a08047224 */ /* 0x004fe200078e0219 */
[----:B------:R-:W-:Y:S01]  /*b9e0*/  MOV R8, 0x1 ;  /* 0x0000000100087802 */ /* 0x000fe20000000f00 */
[----:B---3--:R-:W-:Y:S02]  /*b9f0*/  IMAD R3, R6, R31, R3 ;  /* 0x0000001f06037224 */ /* 0x008fe400078e0203 */
[----:B------:R-:W-:-:S05]  /*ba00*/  IMAD R4, R4, R22, R5 ;  /* 0x0000001604047224 */ /* 0x000fca00078e0205 */
[----:B------:R-:W-:Y:S02]  /*ba10*/  SEL R6, R4, R3, !P0 ;  /* 0x0000000304067207 */ /* 0x000fe40004000000 */
[----:B------:R-:W-:-:S07]  /*ba20*/  SEL R12, R3, R4, !P0 ;  /* 0x00000004030c7207 */ /* 0x000fce0004000000 */
.L_x_289:
[----:B------:R-:W-:-:S08]  /*ba30*/  NOP ;  /* 0x0000000000007918 */ /* 0x000fd00000000000 */
[----:B------:R-:W0:-:S00]  /*ba40*/  USETMAXREG.DEALLOC.CTAPOOL 0x28 ;  /* 0x00000028000079c8 */ /* 0x000e0000080e0500 */
[----:B0-----:R-:W-:-:S13]  /*ba50*/  ISETP.NE.AND P0, PT, R0, RZ, PT ;  /* 0x000000ff0000720c */ /* 0x001fda0003f05270 */
[----:B------:R-:W-:Y:S05]  /*ba60*/  @P0 EXIT ;  /* 0x000000000000094d */ /* 0x000fea0003800000 */
[----:B------:R-:W-:Y:S01]  /*ba70*/  LOP3.LUT P0, RZ, R8, 0xff, RZ, 0xc0, !PT ;  /* 0x000000ff08ff7812 */ /* 0x000fe2000780c0ff */
[----:B------:R-:W-:Y:S02]  /*ba80*/  IMAD.MOV.U32 R10, RZ, RZ, 0x1 ;  /* 0x00000001ff0a7424 */ /* 0x000fe400078e00ff */
[----:B------:R-:W-:-:S10]  /*ba90*/  IMAD.MOV.U32 R9, RZ, RZ, RZ ;  /* 0x000000ffff097224 */ /* 0x000fd400078e00ff */
[----:B------:R-:W-:Y:S05]  /*baa0*/  @!P0 BRA `(.L_x_292) ;  /* 0x0000000c00c88947 */ /* 0x000fea0003800000 */
[----:B------:R-:W0:Y:S01]  /*bab0*/  LDC R0, c[0x0][0x28c] ;  /* 0x0000a300ff007b82 */ /* 0x000e220000000800 */
[----:B------:R-:W-:Y:S01]  /*bac0*/  ULDC UR4, c[0x0][0x658] ;  /* 0x0001960000047ab9 */ /* 0x000fe20000000800 */
[----:B------:R-:W-:Y:S01]  /*bad0*/  UMOV UR11, 0xffffffff ;  /* 0xffffffff000b7882 */ /* 0x000fe20000000000 */
[----:B------:R-:W-:Y:S01]  /*bae0*/  UMOV UR17, 0x1 ;  /* 0x0000000100117882 */ /* 0x000fe20000000000 */
[----:B------:R-:W-:Y:S01]  /*baf0*/  USHF.L.U32 UR11, UR11, UR4, URZ ;  /* 0x000000040b0b7299 */ /* 0x000fe2000800063f */
[----:B------:R-:W-:Y:S01]  /*bb00*/  BSSY B0, `(.L_x_292) ;  /* 0x00000ec000007945 */ /* 0x000fe20003800000 */
[----:B------:R-:W-:Y:S01]  /*bb10*/  ULDC UR9, c[0x0][0xc] ;  /* 0x0000030000097ab9 */ /* 0x000fe20000000800 */
[----:B------:R-:W-:Y:S01]  /*bb20*/  ULDC UR16, c[0x0][0x10] ;  /* 0x0000040000107ab9 */ /* 0x000fe20000000800 */
[----:B------:R-:W1:Y:S01]  /*bb30*/  S2UR UR8, SR_CgaCtaId ;  /* 0x00000000000879c3 */ /* 0x000e620000008800 */
[----:B------:R-:W-:Y:S01]  /*bb40*/  ULOP3.LUT UR13, URZ, UR11, URZ, 0x33, !UPT ;  /* 0x0000000b3f0d7292 */ /* 0x000fe2000f8e333f */
[----:B------:R-:W-:Y:S01]  /*bb50*/  LOP3.LUT R11, R19, 0x2, RZ, 0xfc, !PT ;  /* 0x00000002130b7812 */ /* 0x000fe200078efcff */
[----:B------:R-:W-:Y:S01]  /*bb60*/  IMAD.MOV.U32 R10, RZ, RZ, 0x1 ;  /* 0x00000001ff0a7424 */ /* 0x000fe200078e00ff */
[----:B------:R-:W-:Y:S01]  /*bb70*/  ULDC UR5, c[0x0][0x600] ;  /* 0x0001800000057ab9 */ /* 0x000fe20000000800 */
[----:B------:R-:W-:Y:S01]  /*bb80*/  IMAD.MOV.U32 R9, RZ, RZ, RZ ;  /* 0x000000ffff097224 */ /* 0x000fe200078e00ff */
[----:B------:R-:W-:Y:S01]  /*bb90*/  UMOV UR30, 0x1111 ;  /* 0x00001111001e7882 */ /* 0x000fe20000000000 */
[----:B------:R-:W-:-:S02]  /*bba0*/  UIADD3 UR5, UR5, -0x1, URZ ;  /* 0xffffffff05057890 */ /* 0x000fc4000fffe03f */
[----:B------:R-:W-:Y:S01]  /*bbb0*/  USHF.L.U32 UR4, UR17, UR4, URZ ;  /* 0x0000000411047299 */ /* 0x000fe2000800063f */
[----:B------:R-:W-:Y:S01]  /*bbc0*/  ULDC.64 UR40, c[0x0][0x198] ;  /* 0x0000660000287ab9 */ /* 0x000fe20000000a00 */
[----:B0-----:R-:W-:-:S05]  /*bbd0*/  VIADD R0, R0, 0x7f ;  /* 0x0000007f00007836 */ /* 0x001fca0000000000 */
[----:B------:R-:W-:Y:S01]  /*bbe0*/  SHF.R.S32.HI R3, RZ, 0x1f, R0 ;  /* 0x0000001fff037819 */ /* 0x000fe20000011400 */
[----:B-1----:R-:W-:-:S03]  /*bbf0*/  USHF.R.U32.HI UR37, URZ, 0x2, UR8 ;  /* 0x000000023f257899 */ /* 0x002fc60008011608 */
[----:B------:R-:W-:Y:S01]  /*bc00*/  LEA.HI R3, R3, R0, RZ, 0x7 ;  /* 0x0000000003037211 */ /* 0x000fe200078f38ff */
[----:B------:R-:W-:Y:S01]  /*bc10*/  ULOP3.LUT UR10, UR8, 0x3, URZ, 0xc0, !UPT ;  /* 0x00000003080a7892 */ /* 0x000fe2000f8ec03f */
[----:B------:R-:W-:Y:S01]  /*bc20*/  IMAD.MOV.U32 R0, RZ, RZ, 0x1 ;  /* 0x00000001ff007424 */ /* 0x000fe200078e00ff */
[----:B------:R-:W-:Y:S01]  /*bc30*/  USHF.L.U32 UR6, UR8, 0x5, URZ ;  /* 0x0000000508067899 */ /* 0x000fe2000800063f */
[--C-:B------:R-:W-:Y:S01]  /*bc40*/  SHF.R.S32.HI R8, RZ, 0x7, R3.reuse ;  /* 0x00000007ff087819 */ /* 0x100fe20000011403 */
[----:B------:R-:W-:Y:S02]  /*bc50*/  USHF.L.U32 UR7, UR8, 0xb, URZ ;  /* 0x0000000b08077899 */ /* 0x000fe4000800063f */
[----:B------:R-:W-:Y:S01]  /*bc60*/  ULOP3.LUT UR8, UR8, 0xfffffffc, URZ, 0xc0, !UPT ;  /* 0xfffffffc08087892 */ /* 0x000fe2000f8ec03f */
[----:B------:R-:W-:Y:S01]  /*bc70*/  PRMT R3, R0, 0x7610, R3 ;  /* 0x0000761000037816 */ /* 0x000fe20000000003 */
[----:B------:R-:W-:Y:S01]  /*bc80*/  UISETP.GT.U32.AND UP0, UPT, UR10, 0xffff, UPT ;  /* 0x0000ffff0a00788c */ /* 0x000fe2000bf04070 */
[----:B------:R-:W-:Y:S01]  /*bc90*/  VIADD R0, R8, 0x1 ;  /* 0x0000000108007836 */ /* 0x000fe20000000000 */
[----:B------:R-:W-:-:S02]  /*bca0*/  ULOP3.LUT UR12, UR8, 0x1, URZ, 0xfc, !UPT ;  /* 0x00000001080c7892 */ /* 0x000fc4000f8efc3f */
[----:B------:R-:W-:Y:S02]  /*bcb0*/  ULOP3.LUT UR14, UR8, 0x2, URZ, 0xfc, !UPT ;  /* 0x00000002080e7892 */ /* 0x000fe4000f8efc3f */
[----:B------:R-:W-:Y:S02]  /*bcc0*/  USHF.L.U32 UR11, UR17, UR8, URZ ;  /* 0x00000008110b7299 */ /* 0x000fe4000800063f */
[----:B------:R-:W-:Y:S02]  /*bcd0*/  ULOP3.LUT UR15, UR8, 0x3, URZ, 0xfc, !UPT ;  /* 0x00000003080f7892 */ /* 0x000fe4000f8efc3f */
[----:B------:R-:W-:Y:S02]  /*bce0*/  UIMAD.WIDE.U32 UR8, UR9, UR16, URZ ;  /* 0x00000010090872a5 */ /* 0x000fe4000f8e003f */
[----:B------:R-:W-:Y:S02]  /*bcf0*/  USHF.L.U32 UR12, UR17, UR12, URZ ;  /* 0x0000000c110c7299 */ /* 0x000fe4000800063f */
[----:B------:R-:W-:-:S02]  /*bd00*/  USHF.L.U32 UR14, UR17, UR14, URZ ;  /* 0x0000000e110e7299 */ /* 0x000fc4000800063f */
[----:B------:R-:W-:Y:S01]  /*bd10*/  USEL UR10, UR10, 0xffff, !UP0 ;  /* 0x0000ffff0a0a7887 */ /* 0x000fe2000c000000 */
[----:B------:R-:W-:Y:S01]  /*bd20*/  ULDC UR16, c[0x0][0x14] ;  /* 0x0000050000107ab9 */ /* 0x000fe20000000800 */
[----:B------:R-:W-:Y:S02]  /*bd30*/  USHF.L.U32 UR15, UR17, UR15, URZ ;  /* 0x0000000f110f7299 */ /* 0x000fe4000800063f */
[----:B------:R-:W-:Y:S02]  /*bd40*/  UIMAD.WIDE.U32 UR38, UR8, UR16, URZ ;  /* 0x00000010082672a5 */ /* 0x000fe4000f8e003f */
[----:B------:R-:W-:Y:S02]  /*bd50*/  UIMAD UR21, UR9, UR16, URZ ;  /* 0x00000010091572a4 */ /* 0x000fe4000f8e023f */
[----:B------:R-:W-:Y:S02]  /*bd60*/  ULOP3.LUT UR11, UR14, UR11, UR12, 0xfe, !UPT ;  /* 0x0000000b0e0b7292 */ /* 0x000fe4000f8efe0c */
[----:B------:R-:W-:-:S02]  /*bd70*/  ULOP3.LUT UR10, UR10, 0xffff, URZ, 0xc0, !UPT ;  /* 0x0000ffff0a0a7892 */ /* 0x000fc4000f8ec03f */
[----:B------:R-:W-:Y:S02]  /*bd80*/  ULOP3.LUT UR6, UR6, 0x60, URZ, 0xc0, !UPT ;  /* 0x0000006006067892 */ /* 0x000fe4000f8ec03f */
[----:B------:R-:W-:Y:S02]  /*bd90*/  ULOP3.LUT UR7, UR7, 0x1800, URZ, 0xc0, !UPT ;  /* 0x0000180007077892 */ /* 0x000fe4000f8ec03f */
[----:B------:R-:W-:Y:S02]  /*bda0*/  UIADD3 UR21, UR39, UR21, URZ ;  /* 0x0000001527157290 */ /* 0x000fe4000fffe03f */
[----:B------:R-:W-:Y:S02]  /*bdb0*/  ULOP3.LUT UR29, UR11, UR15, URZ, 0xfc, !UPT ;  /* 0x0000000f0b1d7292 */ /* 0x000fe4000f8efc3f */
[----:B------:R-:W-:-:S12]  /*bdc0*/  USHF.L.U32 UR30, UR30, UR10, URZ ;  /* 0x0000000a1e1e7299 */ /* 0x000fd8000800063f */
.L_x_303:
[----:B------:R-:W-:-:S03]  /*bdd0*/  UMOV UR8, 0xffffffff ;  /* 0xffffffff00087882 */ /* 0x000fc60000000000 */
[----:B------:R-:W-:Y:S05]  /*bde0*/  BRA.DIV UR8, `(.L_x_293) ;  /* 0x0000000e08987947 */ /* 0x000fea000b800000 */
[----:B------:R-:W-:-:S13]  /*bdf0*/  ELECT P6, URZ, PT ;  /* 0x00000000003f782f */ /* 0x000fda00038c0000 */
.L_x_312:
[----:B------:R-:W0:Y:S01]  /*be00*/  LDC R4, c[0x0][0x28c] ;  /* 0x0000a300ff047b82 */ /* 0x000e220000000800 */
[----:B------:R-:W-:Y:S01]  /*be10*/  BSSY B1, `(.L_x_294) ;  /* 0x0000048000017945 */ /* 0x000fe20003800000 */
[----:B0-----:R-:W-:-:S13]  /*be20*/  ISETP.LT.OR P6, PT, R4, 0x1, !P6 ;  /* 0x000000010400780c */ /* 0x001fda00077c1670 */
[----:B------:R-:W-:Y:S05]  /*be30*/  @P6 BRA `(.L_x_295) ;  /* 0x0000000400146947 */ /* 0x000fea0003800000 */
[----:B------:R-:W-:Y:S01]  /*be40*/  LEA R12, R12, UR37, 0x2 ;  /* 0x000000250c0c7c11 */ /* 0x000fe2000f8e10ff */
[----:B------:R-:W-:Y:S01]  /*be50*/  IMAD.MOV.U32 R22, RZ, RZ, RZ ;  /* 0x000000ffff167224 */ /* 0x000fe200078e00ff */
[----:B------:R-:W-:Y:S01]  /*be60*/  LEA R15, R6, UR6, 0x7 ;  /* 0x00000006060f7c11 */ /* 0x000fe2000f8e38ff */
[----:B------:R-:W-:Y:S01]  /*be70*/  IMAD.MOV.U32 R4, RZ, RZ, R0 ;  /* 0x000000ffff047224 */ /* 0x000fe200078e0000 */
[----:B------:R-:W-:Y:S01]  /*be80*/  MOV R6, R9 ;  /* 0x0000000900067202 */ /* 0x000fe20000000f00 */
[----:B------:R-:W-:Y:S02]  /*be90*/  IMAD.MOV.U32 R5, RZ, RZ, R10 ;  /* 0x000000ffff057224 */ /* 0x000fe400078e000a */
[----:B------:R-:W-:-:S07]  /*bea0*/  IMAD.SHL.U32 R14, R12, 0x40, RZ ;  /* 0x000000400c0e7824 */ /* 0x000fce00078e00ff */
.L_x_298:
[----:B------:R-:W0:Y:S01]  /*beb0*/  S2R R12, SR_CgaCtaId ;  /* 0x00000000000c7919 */ /* 0x000e220000008800 */
[----:B------:R-:W-:Y:S02]  /*bec0*/  MOV R7, 0x400 ;  /* 0x0000040000077802 */ /* 0x000fe40000000f00 */
[----:B------:R-:W-:Y:S02]  /*bed0*/  LOP3.LUT P1, RZ, R18, 0x7f, RZ, 0xc0, !PT ;  /* 0x0000007f12ff7812 */ /* 0x000fe4000782c0ff */
[----:B0-----:R-:W-:Y:S02]  /*bee0*/  LEA R21, R12, R7, 0x18 ;  /* 0x000000070c157211 */ /* 0x001fe400078ec0ff */
[----:B------:R-:W-:-:S09]  /*bef0*/  SHF.L.U32 R7, R5, 0x1f, RZ ;  /* 0x0000001f05077819 */ /* 0x000fd200000006ff */
[----:B------:R-:W0:Y:S01]  /*bf00*/  @!P1 LDC R12, c[0x0][0x500] ;  /* 0x00014000ff0c9b82 */ /* 0x000e220000000800 */
[----:B------:R-:W-:-:S04]  /*bf10*/  IMAD R20, R6, 0x8, R21 ;  /* 0x0000000806147824 */ /* 0x000fc800078e0215 */
[----:B------:R-:W1:Y:S02]  /*bf20*/  SYNCS.PHASECHK.TRANS64.TRYWAIT P0, [R20+URZ+0x10], R7 ;  /* 0x00001007140075a7 */ /* 0x000e64000800017f */
[----:B-1----:R-:W-:Y:S05]  /*bf30*/  @!P0 BRA `(.L_x_296) ;  /* 0x0000000c00648947 */ /* 0x002fea0003800000 */
.L_x_313:
[----:B-1----:R-:W-:Y:S01]  /*bf40*/  PRMT R7, R11, 0x9910, RZ ;  /* 0x000099100b077816 */ /* 0x002fe200000000ff */
[----:B0-----:R0:W-:Y:S03]  /*bf50*/  @!P1 SYNCS.ARRIVE.TRANS64 RZ, [R20+URZ], R12 ;  /* 0x0000000c14ff99a7 */ /* 0x0011e6000800003f */
[----:B------:R-:W-:-:S13]  /*bf60*/  ISETP.NE.AND P0, PT, R7, 0x2, PT ;  /* 0x000000020700780c */ /* 0x000fda0003f05270 */
[----:B0-----:R-:W-:Y:S05]  /*bf70*/  @P0 BRA `(.L_x_297) ;  /* 0x0000000000040947 */ /* 0x001fea0003800000 */
[----:B------:R-:W-:Y:S01]  /*bf80*/  BPT.TRAP 0x1 ;  /* 0x000000040000795c */ /* 0x000fe20000300000 */
.L_x_297:
[----:B------:R-:W-:Y:S01]  /*bf90*/  LEA R7, R6, UR37, 0x3 ;  /* 0x0000002506077c11 */ /* 0x000fe2000f8e18ff */
[----:B------:R-:W-:Y:S01]  /*bfa0*/  VIADD R4, R4, 0xffffffff ;  /* 0xffffffff04047836 */ /* 0x000fe20000000000 */
[----:B------:R-:W-:Y:S01]  /*bfb0*/  LEA R12, R6, UR7, 0xe ;  /* 0x00000007060c7c11 */ /* 0x000fe2000f8e70ff */
[----:B------:R-:W-:Y:S01]  /*bfc0*/  UIADD3 UR14, UP0, UR40, 0xf0, URZ ;  /* 0x000000f0280e7890 */ /* 0x000fe2000ff1e03f */
[----:B------:R-:W-:Y:S01]  /*bfd0*/  R2UR UR34, R22 ;  /* 0x00000000162272ca */ /* 0x000fe200000e0000 */
[----:B------:R-:W-:Y:S01]  /*bfe0*/  IMAD.SHL.U32 R7, R7, 0x1000, RZ ;  /* 0x0000100007077824 */ /* 0x000fe200078e00ff */
[----:B------:R-:W-:Y:S01]  /*bff0*/  R2UR UR33, R20 ;  /* 0x00000000142172ca */ /* 0x000fe200000e0000 */
[--C-:B------:R-:W-:Y:S01]  /*c000*/  IMAD R12, R12, 0x2, R21.reuse ;  /* 0x000000020c0c7824 */ /* 0x100fe200078e0215 */
[----:B------:R-:W-:Y:S01]  /*c010*/  R2UR UR36, R13 ;  /* 0x000000000d2472ca */ /* 0x000fe200000e0000 */
[----:B------:R-:W-:Y:S01]  /*c020*/  IMAD R7, R7, 0x2, R21 ;  /* 0x0000000207077824 */ /* 0x000fe200078e0215 */
[----:B------:R-:W-:Y:S01]  /*c030*/  R2UR UR35, R14 ;  /* 0x000000000e2372ca */ /* 0x000fe200000e0000 */
[----:B------:R-:W-:Y:S01]  /*c040*/  UIADD3 UR42, UP1, UR40, 0x1f0, URZ ;  /* 0x000001f0282a7890 */ /* 0x000fe2000ff3e03f */
[----:B------:R-:W-:Y:S01]  /*c050*/  R2UR UR8, R12 ;  /* 0x000000000c0872ca */ /* 0x000fe200000e0000 */
[----:B------:R-:W-:Y:S01]  /*c060*/  UIADD3.X UR15, URZ, UR41, URZ, UP0, !UPT ;  /* 0x000000293f0f7290 */ /* 0x000fe200087fe43f */
[----:B------:R-:W-:Y:S01]  /*c070*/  R2UR UR24, R7 ;  /* 0x00000000071872ca */ /* 0x000fe200000e0000 */
[----:B------:R-:W-:Y:S01]  /*c080*/  UPRMT UR31, URZ, 0x5410, UR30 ;  /* 0x000054103f1f7896 */ /* 0x000fe2000800001e */
[----:B------:R-:W-:Y:S01]  /*c090*/  R2UR UR19, R15 ;  /* 0x000000000f1372ca */ /* 0x000fe200000e0000 */
[----:B------:R-:W-:Y:S01]  /*c0a0*/  UIADD3 UR26, UR34, 0x40, URZ ;  /* 0x00000040221a7890 */ /* 0x000fe2000fffe03f */
[----:B------:R-:W-:Y:S01]  /*c0b0*/  ISETP.GT.AND P1, PT, R4, 0x1, PT ;  /* 0x000000010400780c */ /* 0x000fe20003f24270 */
[----:B------:R-:W-:Y:S01]  /*c0c0*/  UIADD3.X UR43, URZ, UR41, URZ, UP1, !UPT ;  /* 0x000000293f2b7290 */ /* 0x000fe20008ffe43f */
[----:B------:R-:W-:Y:S01]  /*c0d0*/  VIADD R6, R6, 0x1 ;  /* 0x0000000106067836 */ /* 0x000fe20000000000 */
[----:B------:R-:W-:Y:S01]  /*c0e0*/  UPRMT UR44, URZ, 0x5410, UR29 ;  /* 0x000054103f2c7896 */ /* 0x000fe2000800001d */
[----:B------:R-:W-:Y:S01]  /*c0f0*/  VIADD R22, R22, 0x80 ;  /* 0x0000008016167836 */ /* 0x000fe20000000000 */
[----:B------:R-:W-:Y:S01]  /*c100*/  UMOV UR22, 0x0 ;  /* 0x0000000000167882 */ /* 0x000fe20000000000 */
[----:B------:R-:W-:Y:S01]  /*c110*/  UMOV UR23, 0x10000000 ;  /* 0x1000000000177882 */ /* 0x000fe20000000000 */
[----:B------:R-:W-:Y:S01]  /*c120*/  UIADD3 UR16, UR8, 0x20100, URZ ;  /* 0x0002010008107890 */ /* 0x000fe2000fffe03f */
[----:B------:R-:W-:Y:S01]  /*c130*/  ISETP.NE.AND P0, PT, R6, 0x2, PT ;  /* 0x000000020600780c */ /* 0x000fe20003f05270 */
[----:B------:R-:W-:-:S02]  /*c140*/  UIADD3 UR32, UR24, 0x100, URZ ;  /* 0x0000010018207890 */ /* 0x000fc4000fffe03f */
[----:B------:R-:W-:Y:S01]  /*c150*/  UIADD3 UR24, UR24, 0x8100, URZ ;  /* 0x0000810018187890 */ /* 0x000fe2000fffe03f */
[----:B------:R-:W-:Y:S01]  /*c160*/  SEL R12, RZ, 0x1, P0 ;  /* 0x00000001ff0c7807 */ /* 0x000fe20000000000 */
[----:B------:R-:W-:Y:S01]  /*c170*/  UIADD3 UR8, UR8, 0x24100, URZ ;  /* 0x0002410008087890 */ /* 0x000fe2000fffe03f */
[----:B------:R-:W-:Y:S01]  /*c180*/  SEL R6, R6, RZ, P0 ;  /* 0x000000ff06067207 */ /* 0x000fe20000000000 */
[----:B------:R-:W-:Y:S01]  /*c190*/  UMOV UR25, UR33 ;  /* 0x0000002100197c82 */ /* 0x000fe20008000000 */
[----:B------:R-:W-:Y:S01]  /*c1a0*/  UMOV UR28, UR36 ;  /* 0x00000024001c7c82 */ /* 0x000fe20008000000 */
[----:B------:R-:W-:Y:S01]  /*c1b0*/  UMOV UR27, UR35 ;  /* 0x00000023001b7c82 */ /* 0x000fe20008000000 */
[----:B------:R-:W-:Y:S01]  /*c1c0*/  UMOV UR17, UR33 ;  /* 0x0000002100117c82 */ /* 0x000fe20008000000 */
[----:B------:R-:W-:Y:S01]  /*c1d0*/  UMOV UR18, UR34 ;  /* 0x0000002200127c82 */ /* 0x000fe20008000000 */
[----:B------:R-:W-:Y:S01]  /*c1e0*/  UMOV UR20, UR36 ;  /* 0x0000002400147c82 */ /* 0x000fe20008000000 */
[----:B------:R0:W-:Y:S01]  /*c1f0*/  UTMALDG.3D.MULTICAST [UR32], [UR14], UR31, desc[UR22] ;  /* 0x000016200e0073b4 */ /* 0x0001e2000801181f */
[----:B------:R-:W-:Y:S01]  /*c200*/  UMOV UR9, UR33 ;  /* 0x0000002100097c82 */ /* 0x000fe20008000000 */
[----:B------:R-:W-:Y:S01]  /*c210*/  UMOV UR11, UR19 ;  /* 0x00000013000b7c82 */ /* 0x000fe20008000000 */
[----:B------:R-:W-:Y:S01]  /*c220*/  UMOV UR12, UR36 ;  /* 0x00000024000c7c82 */ /* 0x000fe20008000000 */
[----:B------:R-:W-:Y:S01]  /*c230*/  UMOV UR10, UR26 ;  /* 0x0000001a000a7c82 */ /* 0x000fe20008000000 */
[----:B------:R-:W-:Y:S01]  /*c240*/  LOP3.LUT R5, R5, R12, RZ, 0x3c, !PT ;  /* 0x0000000c05057212 */ /* 0x000fe200078e3cff */
[----:B------:R0:W-:Y:S01]  /*c250*/  UTMALDG.3D.MULTICAST [UR24], [UR14], UR31, desc[UR22] ;  /* 0x000016180e0073b4 */ /* 0x0001e2000801181f */
[----:B------:R0:W-:Y:S01]  /*c260*/  UTMALDG.3D.MULTICAST [UR16], [UR42], UR44, desc[UR22] ;  /* 0x000016102a0073b4 */ /* 0x0001e2000801182c */
[----:B------:R0:W-:Y:S02]  /*c270*/  UTMALDG.3D.MULTICAST [UR8], [UR42], UR44, desc[UR22] ;  /* 0x000016082a0073b4 */ /* 0x0001e4000801182c */
[----:B0-----:R-:W-:Y:S05]  /*c280*/  @P1 BRA `(.L_x_298) ;  /* 0xfffffffc00081947 */ /* 0x001fea000383ffff */
.L_x_295:
[----:B------:R-:W-:Y:S05]  /*c290*/  BSYNC B1 ;  /* 0x0000000000017941 */ /* 0x000fea0003800000 */
.L_x_294:
[----:B------:R-:W-:Y:S01]  /*c2a0*/  LOP3.LUT P1, RZ, R3, 0xff, RZ, 0xc0, !PT ;  /* 0x000000ff03ff7812 */ /* 0x000fe2000782c0ff */
[----:B------:R-:W-:Y:S01]  /*c2b0*/  IMAD.IADD R9, R8, 0x1, R9 ;  /* 0x0000000108097824 */ /* 0x000fe200078e0209 */
[----:B------:R-:W-:Y:S01]  /*c2c0*/  IADD3 R16, P2, R16, UR38, RZ ;  /* 0x0000002610107c10 */ /* 0x000fe2000ff5e0ff */
[----:B------:R-:W-:Y:S01]  /*c2d0*/  ULDC.64 UR8, c[0x0][0x650] ;  /* 0x0001940000087ab9 */ /* 0x000fe20000000a00 */
[----:B------:R-:W-:Y:S01]  /*c2e0*/  BSSY B1, `(.L_x_299) ;  /* 0x000006b000017945 */ /* 0x000fe20003800000 */
[----:B------:R-:W-:Y:S01]  /*c2f0*/  IMAD.MOV.U32 R12, RZ, RZ, -0x1 ;  /* 0xffffffffff0c7424 */ /* 0x000fe200078e00ff */
[----:B------:R-:W-:Y:S01]  /*c300*/  SHF.R.U32.HI R3, RZ, 0x1, R9 ;  /* 0x00000001ff037819 */ /* 0x000fe20000011609 */
[----:B------:R-:W-:Y:S01]  /*c310*/  IMAD.MOV.U32 R6, RZ, RZ, -0x1 ;  /* 0xffffffffff067424 */ /* 0x000fe200078e00ff */
[----:B------:R-:W-:Y:S02]  /*c320*/  ISETP.GT.U32.AND P0, PT, R9, 0x1, PT ;  /* 0x000000010900780c */ /* 0x000fe40003f04070 */
[----:B------:R-:W-:-:S02]  /*c330*/  LOP3.LUT R3, R3, 0x1, RZ, 0xc0, !PT ;  /* 0x0000000103037812 */ /* 0x000fc400078ec0ff */
[----:B------:R-:W-:Y:S01]  /*c340*/  ISETP.LT.U32.AND P0, PT, R8, 0x2, P0 ;  /* 0x000000020800780c */ /* 0x000fe20000701070 */
[----:B------:R-:W0:Y:S01]  /*c350*/  @P1 S2R R5, SR_CgaCtaId ;  /* 0x0000000000051919 */ /* 0x000e220000008800 */
[----:B------:R-:W-:Y:S02]  /*c360*/  @P1 MOV R4, 0x400 ;  /* 0x0000040000041802 */ /* 0x000fe40000000f00 */
[----:B------:R-:W-:Y:S02]  /*c370*/  IADD3.X R17, R17, UR21, RZ, P2, !PT ;  /* 0x0000001511117c10 */ /* 0x000fe400097fe4ff */
[----:B------:R-:W-:Y:S02]  /*c380*/  ISETP.GE.U32.AND P2, PT, R16, UR8, PT ;  /* 0x0000000810007c0c */ /* 0x000fe4000bf46070 */
[----:B------:R-:W-:Y:S02]  /*c390*/  MOV R13, 0xffffffff ;  /* 0xffffffff000d7802 */ /* 0x000fe40000000f00 */
[----:B------:R-:W-:-:S02]  /*c3a0*/  LOP3.LUT R9, R9, 0x1, RZ, 0xc0, !PT ;  /* 0x0000000109097812 */ /* 0x000fc400078ec0ff */
[----:B0-----:R-:W-:-:S04]  /*c3b0*/  @P1 LEA R4, R5, R4, 0x18 ;  /* 0x0000000405041211 */ /* 0x001fc800078ec0ff */
[----:B------:R0:W-:Y:S01]  /*c3c0*/  @P1 SYNCS.ARRIVE.TRANS64.A1T0 RZ, [R4+URZ+0x38], RZ ;  /* 0x000038ff04ff19a7 */ /* 0x0001e2000810003f */
[----:B------:R-:W-:Y:S02]  /*c3d0*/  ISETP.NE.U32.AND P1, PT, R3, 0x1, PT ;  /* 0x000000010300780c */ /* 0x000fe40003f25070 */
[----:B------:R-:W-:Y:S02]  /*c3e0*/  SEL R3, RZ, 0x1, !P0 ;  /* 0x00000001ff037807 */ /* 0x000fe40004000000 */
[----:B------:R-:W-:Y:S02]  /*c3f0*/  ISETP.GE.U32.AND.EX P0, PT, R17, UR9, PT, P2 ;  /* 0x0000000911007c0c */ /* 0x000fe4000bf06120 */
[----:B------:R-:W-:-:S04]  /*c400*/  ISETP.GT.U32.AND P1, PT, R8, 0x1, !P1 ;  /* 0x000000010800780c */ /* 0x000fc80004f24070 */
[----:B0-----:R-:W-:-:S04]  /*c410*/  SEL R4, RZ, 0x1, !P1 ;  /* 0x00000001ff047807 */ /* 0x001fc80004800000 */
[--C-:B------:R-:W-:Y:S02]  /*c420*/  LOP3.LUT R10, R4, R10, R3.reuse, 0x96, !PT ;  /* 0x0000000a040a7212 */ /* 0x100fe400078e9603 */
[----:B------:R-:W-:Y:S02]  /*c430*/  PRMT R4, RZ, 0x7610, R4 ;  /* 0x00007610ff047816 */ /* 0x000fe40000000004 */
[----:B------:R-:W-:Y:S01]  /*c440*/  PRMT R3, RZ, 0x7610, R3 ;  /* 0x00007610ff037816 */ /* 0x000fe20000000003 */
[----:B------:R-:W-:Y:S06]  /*c450*/  @P0 BRA `(.L_x_300) ;  /* 0x00000004004c0947 */ /* 0x000fec0003800000 */
[----:B------:R-:W0:Y:S01]  /*c460*/  S2R R14, SR_CTAID.X ;  /* 0x00000000000e7919 */ /* 0x000e220000002500 */
[----:B------:R-:W-:Y:S01]  /*c470*/  ULDC.64 UR8, c[0x0][0x628] ;  /* 0x00018a0000087ab9 */ /* 0x000fe20000000a00 */
[----:B------:R-:W1:Y:S01]  /*c480*/  LDC R15, c[0x0][0x144] ;  /* 0x00005100ff0f7b82 */ /* 0x000e620000000800 */
[----:B------:R-:W-:Y:S01]  /*c490*/  ISETP.NE.U32.AND P0, PT, RZ, UR8, PT ;  /* 0x00000008ff007c0c */ /* 0x000fe2000bf05070 */
[----:B------:R-:W2:Y:S01]  /*c4a0*/  S2R R12, SR_CTAID.Y ;  /* 0x00000000000c7919 */ /* 0x000ea20000002600 */
[----:B------:R-:W-:Y:S01]  /*c4b0*/  ULDC UR10, c[0x0][0x150] ;  /* 0x00005400000a7ab9 */ /* 0x000fe20000000800 */
[----:B------:R-:W-:Y:S01]  /*c4c0*/  ULDC UR11, c[0x0][0x630] ;  /* 0x00018c00000b7ab9 */ /* 0x000fe20000000800 */
[----:B------:R-:W-:Y:S01]  /*c4d0*/  ISETP.NE.AND.EX P0, PT, RZ, UR9, PT, P0 ;  /* 0x00000009ff007c0c */ /* 0x000fe2000bf05300 */
[----:B------:R-:W-:Y:S01]  /*c4e0*/  IMAD.MOV.U32 R4, RZ, RZ, R16 ;  /* 0x000000ffff047224 */ /* 0x000fe200078e0010 */
[----:B0-----:R-:W-:-:S05]  /*c4f0*/  I2FP.F32.U32 R5, R14 ;  /* 0x0000000e00057245 */ /* 0x001fca0000201000 */
[----:B------:R-:W-:Y:S01]  /*c500*/  FMUL R20, R5, UR10 ;  /* 0x0000000a05147c20 */ /* 0x000fe20008400000 */
[----:B------:R-:W-:-:S05]  /*c510*/  IMAD.MOV.U32 R5, RZ, RZ, R17 ;  /* 0x000000ffff057224 */ /* 0x000fca00078e0011 */
[----:B--2---:R-:W-:Y:S05]  /*c520*/  @!P0 BRA `(.L_x_301) ;  /* 0x0000000000288947 */ /* 0x004fea0003800000 */
[----:B------:R-:W-:Y:S02]  /*c530*/  ULDC UR10, c[0x0][0x634] ;  /* 0x00018d00000a7ab9 */ /* 0x000fe40000000800 */
[----:B------:R-:W-:-:S05]  /*c540*/  IADD3 R5, P0, R16, UR10, RZ ;  /* 0x0000000a10057c10 */ /* 0x000fca000ff1e0ff */
[----:B------:R-:W-:-:S04]  /*c550*/  IMAD.X R13, RZ, RZ, R17, P0 ;  /* 0x000000ffff0d7224 */ /* 0x000fc800000e0611 */
[----:B------:R-:W-:-:S04]  /*c560*/  IMAD.WIDE.U32 R6, R13, UR8, RZ ;  /* 0x000000080d067c25 */ /* 0x000fc8000f8e00ff */
[----:B------:R-:W-:-:S04]  /*c570*/  IMAD.WIDE.U32 R6, P0, R5, UR9, R6 ;  /* 0x0000000905067c25 */ /* 0x000fc8000f800006 */
[----:B------:R-:W-:-:S04]  /*c580*/  IMAD.WIDE.U32 R4, R5, UR8, RZ ;  /* 0x0000000805047c25 */ /* 0x000fc8000f8e00ff */
[----:B------:R-:W-:Y:S01]  /*c590*/  IMAD.MOV.U32 R4, RZ, RZ, R7 ;  /* 0x000000ffff047224 */ /* 0x000fe200078e0007 */
[----:B------:R-:W-:Y:S01]  /*c5a0*/  IADD3 RZ, P1, R5, R6, RZ ;  /* 0x0000000605ff7210 */ /* 0x000fe20007f3e0ff */
[----:B------:R-:W-:-:S04]  /*c5b0*/  IMAD.X R5, RZ, RZ, RZ, P0 ;  /* 0x000000ffff057224 */ /* 0x000fc800000e06ff */
[----:B------:R-:W-:-:S08]  /*c5c0*/  IMAD.WIDE.U32.X R4, R13, UR9, R4, P1 ;  /* 0x000000090d047c25 */ /* 0x000fd000088e0404 */
.L_x_301:
[--C-:B------:R-:W-:Y:S01]  /*c5d0*/  SHF.R.U64 R13, R4, UR11, R5.reuse ;  /* 0x0000000b040d7c19 */ /* 0x100fe20008001205 */
[----:B------:R-:W0:Y:S01]  /*c5e0*/  F2I.U32.TRUNC.NTZ R20, R20 ;  /* 0x0000001400147305 */ /* 0x000e22000020f000 */
[----:B------:R-:W-:Y:S01]  /*c5f0*/  SHF.R.U32.HI R4, RZ, UR11, R5 ;  /* 0x0000000bff047c19 */ /* 0x000fe20008011605 */
[----:B------:R-:W-:Y:S01]  /*c600*/  ULDC.64 UR8, c[0x0][0x620] ;  /* 0x0001880000087ab9 */ /* 0x000fe20000000a00 */
[----:B------:R-:W-:Y:S01]  /*c610*/  IADD3 R7, P0, RZ, -R13, RZ ;  /* 0x8000000dff077210 */ /* 0x000fe20007f1e0ff */
[----:B------:R-:W-:Y:S01]  /*c620*/  ULDC.64 UR10, c[0x0][0x640] ;  /* 0x00019000000a7ab9 */ /* 0x000fe20000000a00 */
[----:B------:R-:W2:Y:S03]  /*c630*/  LDC R21, c[0x0][0x148] ;  /* 0x00005200ff157b82 */ /* 0x000ea60000000800 */
[----:B------:R-:W-:Y:S01]  /*c640*/  IMAD.X R4, RZ, RZ, ~R4, P0 ;  /* 0x000000ffff047224 */ /* 0x000fe200000e0e04 */
[----:B------:R-:W-:-:S03]  /*c650*/  ISETP.NE.U32.AND P0, PT, RZ, UR10, PT ;  /* 0x0000000aff007c0c */ /* 0x000fc6000bf05070 */
[----:B------:R-:W-:Y:S01]  /*c660*/  IMAD R6, R4, UR8, RZ ;  /* 0x0000000804067c24 */ /* 0x000fe2000f8e02ff */
[----:B------:R-:W-:Y:S01]  /*c670*/  ISETP.NE.AND.EX P0, PT, RZ, UR11, PT, P0 ;  /* 0x0000000bff007c0c */ /* 0x000fe2000bf05300 */
[----:B------:R-:W-:Y:S01]  /*c680*/  IMAD.WIDE.U32 R4, R7, UR8, R16 ;  /* 0x0000000807047c25 */ /* 0x000fe2000f8e0010 */
[----:B------:R-:W-:-:S03]  /*c690*/  ULDC UR8, c[0x0][0x618] ;  /* 0x0001860000087ab9 */ /* 0x000fc60000000800 */
[----:B------:R-:W-:Y:S01]  /*c6a0*/  IMAD R7, R7, UR9, R6 ;  /* 0x0000000907077c24 */ /* 0x000fe2000f8e0206 */
[----:B------:R-:W-:Y:S01]  /*c6b0*/  ULDC UR9, c[0x0][0x154] ;  /* 0x0000550000097ab9 */ /* 0x000fe20000000800 */
[----:B0-----:R-:W-:Y:S02]  /*c6c0*/  IMAD.MOV R6, RZ, RZ, -R20 ;  /* 0x000000ffff067224 */ /* 0x001fe400078e0a14 */
[----:B------:R-:W-:Y:S02]  /*c6d0*/  IMAD.IADD R5, R5, 0x1, R7 ;  /* 0x0000000105057824 */ /* 0x000fe400078e0207 */
[----:B-1----:R-:W-:Y:S01]  /*c6e0*/  IMAD R14, R15, R6, R14 ;  /* 0x000000060f0e7224 */ /* 0x002fe200078e020e */
[----:B------:R-:W-:Y:S02]  /*c6f0*/  I2FP.F32.U32 R6, R12 ;  /* 0x0000000c00067245 */ /* 0x000fe40000201000 */
[--C-:B------:R-:W-:Y:S02]  /*c700*/  SHF.R.U64 R15, R4, UR8, R5.reuse ;  /* 0x00000008040f7c19 */ /* 0x100fe40008001205 */
[----:B------:R-:W-:Y:S01]  /*c710*/  SHF.R.U32.HI R4, RZ, UR8, R5 ;  /* 0x00000008ff047c19 */ /* 0x000fe20008011605 */
[----:B------:R-:W-:Y:S01]  /*c720*/  FMUL R6, R6, UR9 ;  /* 0x0000000906067c20 */ /* 0x000fe20008400000 */
[----:B------:R-:W-:-:S02]  /*c730*/  ULDC UR8, c[0x0][0x608] ;  /* 0x0001820000087ab9 */ /* 0x000fc40000000800 */
[--C-:B------:R-:W-:Y:S01]  /*c740*/  SHF.R.U64 R22, R15, UR8, R4.reuse ;  /* 0x000000080f167c19 */ /* 0x100fe20008001204 */
[----:B------:R0:W1:Y:S01]  /*c750*/  F2I.U32.TRUNC.NTZ R24, R6 ;  /* 0x0000000600187305 */ /* 0x000062000020f000 */
[----:B------:R-:W-:Y:S01]  /*c760*/  SHF.R.U32.HI R5, RZ, UR8, R4 ;  /* 0x00000008ff057c19 */ /* 0x000fe20008011604 */
[----:B------:R-:W-:-:S03]  /*c770*/  ULDC UR8, c[0x0][0x658] ;  /* 0x0001960000087ab9 */ /* 0x000fc60000000800 */
[--C-:B------:R-:W-:Y:S02]  /*c780*/  SHF.R.U64 R20, R22, UR8, R5.reuse ;  /* 0x0000000816147c19 */ /* 0x100fe40008001205 */
[----:B------:R-:W-:-:S03]  /*c790*/  SHF.R.U32.HI R23, RZ, UR8, R5 ;  /* 0x00000008ff177c19 */ /* 0x000fc60008011605 */
[----:B------:R-:W-:Y:S02]  /*c7a0*/  IMAD.MOV.U32 R4, RZ, RZ, R20 ;  /* 0x000000ffff047224 */ /* 0x000fe400078e0014 */
[----:B------:R-:W-:Y:S01]  /*c7b0*/  IMAD.MOV.U32 R5, RZ, RZ, R23 ;  /* 0x000000ffff057224 */ /* 0x000fe200078e0017 */
[----:B0-----:R-:W-:Y:S06]  /*c7c0*/  @!P0 BRA `(.L_x_302) ;  /* 0x0000000000288947 */ /* 0x001fec0003800000 */
[----:B------:R-:W-:Y:S02]  /*c7d0*/  ULDC UR8, c[0x0][0x64c] ;  /* 0x0001930000087ab9 */ /* 0x000fe40000000800 */
[----:B------:R-:W-:-:S05]  /*c7e0*/  IADD3 R5, P0, R20, UR8, RZ ;  /* 0x0000000814057c10 */ /* 0x000fca000ff1e0ff */
[----:B------:R-:W-:-:S04]  /*c7f0*/  IMAD.X R23, RZ, RZ, R23, P0 ;  /* 0x000000ffff177224 */ /* 0x000fc800000e0617 */
[----:B------:R-:W-:-:S04]  /*c800*/  IMAD.WIDE.U32 R6, R23, UR10, RZ ;  /* 0x0000000a17067c25 */ /* 0x000fc8000f8e00ff */
[----:B------:R-:W-:-:S04]  /*c810*/  IMAD.WIDE.U32 R6, P0, R5, UR11, R6 ;  /* 0x0000000b05067c25 */ /* 0x000fc8000f800006 */
[----:B------:R-:W-:-:S04]  /*c820*/  IMAD.WIDE.U32 R4, R5, UR10, RZ ;  /* 0x0000000a05047c25 */ /* 0x000fc8000f8e00ff */
[----:B------:R-:W-:Y:S01]  /*c830*/  IMAD.MOV.U32 R4, RZ, RZ, R7 ;  /* 0x000000ffff047224 */ /* 0x000fe200078e0007 */
[----:B------:R-:W-:Y:S02]  /*c840*/  IADD3 RZ, P1, R5, R6, RZ ;  /* 0x0000000605ff7210 */ /* 0x000fe40007f3e0ff */
[----:B------:R-:W-:-:S03]  /*c850*/  IADD3.X R5, RZ, RZ, RZ, P0, !PT ;  /* 0x000000ffff057210 */ /* 0x000fc600007fe4ff */
[----:B------:R-:W-:-:S08]  /*c860*/  IMAD.WIDE.U32.X R4, R23, UR11, R4, P1 ;  /* 0x0000000b17047c25 */ /* 0x000fd000088e0404 */
.L_x_302:
[----:B------:R-:W-:Y:S01]  /*c870*/  ISETP.NE.AND P0, PT, R2, 0x1, PT ;  /* 0x000000010200780c */ /* 0x000fe20003f05270 */
[----:B------:R-:W-:Y:S01]  /*c880*/  ULDC UR8, c[0x0][0x648] ;  /* 0x0001920000087ab9 */ /* 0x000fe20000000800 */
[----:B------:R-:W-:Y:S01]  /*c890*/  LOP3.LUT R22, R22, UR13, RZ, 0xc0, !PT ;  /* 0x0000000d16167c12 */ /* 0x000fe2000f8ec0ff */
[----:B-1----:R-:W-:Y:S01]  /*c8a0*/  IMAD.MOV R24, RZ, RZ, -R24 ;  /* 0x000000ffff187224 */ /* 0x002fe200078e0a18 */
[----:B------:R-:W-:Y:S01]  /*c8b0*/  SHF.R.U64 R5, R4, UR8, R5 ;  /* 0x0000000804057c19 */ /* 0x000fe20008001205 */
[----:B------:R-:W-:Y:S01]  /*c8c0*/  ULDC UR8, c[0x0][0x638] ;  /* 0x00018e0000087ab9 */ /* 0x000fe20000000800 */
[----:B------:R-:W-:Y:S01]  /*c8d0*/  LOP3.LUT R15, R15, UR5, RZ, 0xc0, !PT ;  /* 0x000000050f0f7c12 */ /* 0x000fe2000f8ec0ff */
[----:B------:R-:W-:Y:S01]  /*c8e0*/  ULDC UR9, c[0x0][0x610] ;  /* 0x0001840000097ab9 */ /* 0x000fe20000000800 */
[----:B------:R-:W-:Y:S02]  /*c8f0*/  IMAD.MOV.U32 R4, RZ, RZ, 0x1 ;  /* 0x00000001ff047424 */ /* 0x000fe400078e00ff */
[----:B------:R-:W-:-:S02]  /*c900*/  IMAD.MOV R7, RZ, RZ, -R5 ;  /* 0x000000ffff077224 */ /* 0x000fc400078e0a05 */
[----:B------:R-:W-:Y:S02]  /*c910*/  IMAD R5, R5, UR4, R22 ;  /* 0x0000000405057c24 */ /* 0x000fe4000f8e0216 */
[----:B--2---:R-:W-:Y:S02]  /*c920*/  @P0 IMAD R14, R21, R24, R12 ;  /* 0x00000018150e0224 */ /* 0x004fe400078e020c */
[----:B------:R-:W-:Y:S01]  /*c930*/  IMAD R20, R7, UR8, R20 ;  /* 0x0000000807147c24 */ /* 0x000fe2000f8e0214 */
[----:B------:R-:W-:Y:S01]  /*c940*/  ULDC UR8, c[0x0][0x600] ;  /* 0x0001800000087ab9 */ /* 0x000fe20000000800 */
[----:B------:R-:W-:Y:S02]  /*c950*/  IMAD R14, R5, UR9, R14 ;  /* 0x00000009050e7c24 */ /* 0x000fe4000f8e020e */
[----:B------:R-:W-:-:S05]  /*c960*/  IMAD R5, R20, UR8, R15 ;  /* 0x0000000814057c24 */ /* 0x000fca000f8e020f */
[----:B------:R-:W-:Y:S02]  /*c970*/  SEL R6, R5, R14, !P0 ;  /* 0x0000000e05067207 */ /* 0x000fe40004000000 */
[----:B------:R-:W-:-:S07]  /*c980*/  SEL R12, R14, R5, !P0 ;  /* 0x000000050e0c7207 */ /* 0x000fce0004000000 */
.L_x_300:
[----:B------:R-:W-:Y:S05]  /*c990*/  BSYNC B1 ;  /* 0x0000000000017941 */ /* 0x000fea0003800000 */
.L_x_299:
[----:B------:R-:W-:-:S13]  /*c9a0*/  LOP3.LUT P0, RZ, R4, 0xff, RZ, 0xc0, !PT ;  /* 0x000000ff04ff7812 */ /* 0x000fda000780c0ff */
[----:B------:R-:W-:Y:S05]  /*c9b0*/  @P0 BRA `(.L_x_303) ;  /* 0xfffffff400040947 */ /* 0x000fea000383ffff */
[----:B------:R-:W-:Y:S05]  /*c9c0*/  BSYNC B0 ;  /* 0x0000000000007941 */ /* 0x000fea0003800000 */
.L_x_292:
[----:B------:R-:W-:-:S03]  /*c9d0*/  UMOV UR8, 0xffffffff ;  /* 0xffffffff00087882 */ /* 0x000fc60000000000 */
[----:B------:R-:W-:Y:S05]  /*c9e0*/  BRA.DIV UR8, `(.L_x_304) ;  /* 0x0000000208cc7947 */ /* 0x000fea000b800000 */
[----:B------:R-:W-:-:S13]  /*c9f0*/  ELECT P6, URZ, PT ;  /* 0x00000000003f782f */ /* 0x000fda00038c0000 */
.L_x_316:
[----:B------:R-:W-:Y:S04]  /*ca00*/  BSSY B0, `(.L_x_305) ;  /* 0x0000019000007945 */ /* 0x000fe80003800000 */
[----:B------:R-:W-:Y:S05]  /*ca10*/  @!P6 BRA `(.L_x_306) ;  /* 0x00000000005ce947 */ /* 0x000fea0003800000 */
[----:B------:R-:W-:-:S04]  /*ca20*/  LOP3.LUT R19, R19, 0x2, RZ, 0xfc, !PT ;  /* 0x0000000213137812 */ /* 0x000fc800078efcff */
[----:B------:R-:W-:-:S13]  /*ca30*/  ISETP.NE.AND P0, PT, R19, 0x3, PT ;  /* 0x000000031300780c */ /* 0x000fda0003f05270 */
[----:B------:R-:W-:Y:S05]  /*ca40*/  @!P0 BRA `(.L_x_307) ;  /* 0x0000000000048947 */ /* 0x000fea0003800000 */
[----:B------:R-:W-:Y:S01]  /*ca50*/  BPT.TRAP 0x1 ;  /* 0x000000040000795c */ /* 0x000fe20000300000 */
.L_x_307:
[----:B------:R-:W0:Y:S01]  /*ca60*/  S2R R3, SR_CgaCtaId ;  /* 0x0000000000037919 */ /* 0x000e220000008800 */
[----:B------:R-:W-:Y:S02]  /*ca70*/  MOV R0, 0x400 ;  /* 0x0000040000007802 */ /* 0x000fe40000000f00 */
[----:B------:R-:W-:Y:S02]  /*ca80*/  SHF.L.U32 R2, R10, 0x1f, RZ ;  /* 0x0000001f0a027819 */ /* 0x000fe400000006ff */
[----:B0-----:R-:W-:-:S05]  /*ca90*/  LEA R0, R3, R0, 0x18 ;  /* 0x0000000003007211 */ /* 0x001fca00078ec0ff */
[----:B------:R-:W-:-:S04]  /*caa0*/  VIADD R0, R0, 0x10 ;  /* 0x0000001000007836 */ /* 0x000fc80000000000 */
[C---:B------:R-:W-:Y:S02]  /*cab0*/  IMAD R5, R9.reuse, 0x8, R0 ;  /* 0x0000000809057824 */ /* 0x040fe400078e0200 */
[----:B------:R-:W-:Y:S02]  /*cac0*/  VIADD R9, R9, 0x1 ;  /* 0x0000000109097836 */ /* 0x000fe40000000000 */
[----:B------:R-:W0:Y:S03]  /*cad0*/  SYNCS.PHASECHK.TRANS64.TRYWAIT P0, [R5+URZ], R2 ;  /* 0x00000002050075a7 */ /* 0x000e26000800017f */
[----:B------:R-:W-:-:S04]  /*cae0*/  ISETP.NE.AND P1, PT, R9, 0x2, PT ;  /* 0x000000020900780c */ /* 0x000fc80003f25270 */
[----:B------:R-:W-:Y:S02]  /*caf0*/  SEL R3, RZ, 0x1, P1 ;  /* 0x00000001ff037807 */ /* 0x000fe40000800000 */
[----:B------:R-:W-:Y:S02]  /*cb00*/  SEL R9, R9, RZ, P1 ;  /* 0x000000ff09097207 */ /* 0x000fe40000800000 */
[----:B------:R-:W-:Y:S01]  /*cb10*/  LOP3.LUT R3, R10, R3, RZ, 0x3c, !PT ;  /* 0x000000030a037212 */ /* 0x000fe200078e3cff */
[----:B0-----:R-:W-:Y:S06]  /*cb20*/  @!P0 BRA `(.L_x_308) ;  /* 0x00000000009c8947 */ /* 0x001fec0003800000 */
.L_x_317:
[----:B------:R-:W-:Y:S01]  /*cb30*/  IMAD R9, R9, 0x8, R0 ;  /* 0x0000000809097824 */ /* 0x000fe200078e0200 */
[----:B------:R-:W-:-:S07]  /*cb40*/  SHF.L.U32 R0, R3, 0x1f, RZ ;  /* 0x0000001f03007819 */ /* 0x000fce00000006ff */
.L_x_309:
[----:B-1----:R1:W2:Y:S02]  /*cb50*/  SYNCS.PHASECHK.TRANS64.TRYWAIT P0, [R9+URZ], R0 ;  /* 0x00000000090075a7 */ /* 0x0022a4000800017f */
[----:B--2---:R-:W-:Y:S05]  /*cb60*/  @!P0 NANOSLEEP.SYNCS 0x989680 ;  /* 0x009896800000895d */ /* 0x004fea0003900000 */
[----:B------:R-:W2:Y:S02]  /*cb70*/  @!P0 SYNCS.PHASECHK.TRANS64 P0, [R9+URZ], R0 ;  /* 0x00000000090085a7 */ /* 0x000ea4000800007f */
[----:B--2---:R-:W-:Y:S05]  /*cb80*/  @!P0 BRA `(.L_x_309) ;  /* 0xfffffffc00f08947 */ /* 0x004fea000383ffff */
.L_x_306:
[----:B------:R-:W-:Y:S05]  /*cb90*/  BSYNC B0 ;  /* 0x0000000000007941 */ /* 0x000fea0003800000 */
.L_x_305:
[----:B------:R-:W-:Y:S05]  /*cba0*/  EXIT ;  /* 0x000000000000794d */ /* 0x000fea0003800000 */
.L_x_21:
[----:B----4-:R4:W0:Y:S02]  /*cbb0*/  SYNCS.PHASECHK.TRANS64.TRYWAIT P1, [R3+URZ], R0 ;  /* 0x00000000030075a7 */ /* 0x010824000802017f */
[----:B0-----:R-:W-:Y:S05]  /*cbc0*/  @!P1 NANOSLEEP.SYNCS 0x989680 ;  /* 0x009896800000995d */ /* 0x001fea0003900000 */
[----:B------:R-:W0:Y:S02]  /*cbd0*/  @!P1 SYNCS.PHASECHK.TRANS64 P1, [R3+URZ], R0 ;  /* 0x00000000030095a7 */ /* 0x000e24000802007f */
[----:B0-----:R-:W-:Y:S05]  /*cbe0*/  @!P1 BRA `(.L_x_21) ;  /* 0xfffffffc00f09947 */ /* 0x001fea000383ffff */
[----:B------:R-:W-:Y:S05]  /*cbf0*/  BRA `(.L_x_20) ;  /* 0xffffff4800407947 */ /* 0x000fea000383ffff */
.L_x_26:
[----:B-1----:R1:W3:Y:S02]  /*cc00*/  SYNCS.PHASECHK.TRANS64.TRYWAIT P1, [R5+URZ], R4 ;  /* 0x00000004050075a7 */ /* 0x0022e4000802017f */
[----:B---3--:R-:W-:Y:S05]  /*cc10*/  @!P1 NANOSLEEP.SYNCS 0x989680 ;  /* 0x009896800000995d */ /* 0x008fea0003900000 */
[----:B------:R-:W3:Y:S02]  /*cc20*/  @!P1 SYNCS.PHASECHK.TRANS64 P1, [R5+URZ], R4 ;  /* 0x00000004050095a7 */ /* 0x000ee4000802007f */
[----:B---3--:R-:W-:Y:S05]  /*cc30*/  @!P1 BRA `(.L_x_26) ;  /* 0xfffffffc00f09947 */ /* 0x008fea000383ffff */
[----:B------:R-:W-:Y:S05]  /*cc40*/  BRA `(.L_x_25) ;  /* 0xffffff5000447947 */ /* 0x000fea000383ffff */
.L_x_293:
[----:B------:R-:W-:Y:S01]  /*cc50*/  BSSY B1, `(.L_x_310) ;  /* 0x0000006000017945 */ /* 0x000fe20003800000 */
[----:B------:R-:W-:-:S07]  /*cc60*/  IMAD.MOV.U32 R15, RZ, RZ, -0x1 ;  /* 0xffffffffff0f7424 */ /* 0x000fce00078e00ff */
[----:B------:R-:W-:Y:S05]  /*cc70*/  WARPSYNC.COLLECTIVE R15, `(.L_x_311) ;  /* 0x000000000f0c7348 */ /* 0x000fea0003c00000 */
[----:B------:R-:W-:Y:S02]  /*cc80*/  ELECT P6, UR62, PT ;  /* 0x00000000003e782f */ /* 0x000fe400038c0000 */
[----:B------:R-:W-:Y:S01]  /*cc90*/  MOV R14, UR62 ;  /* 0x0000003e000e7c02 */ /* 0x000fe20008000f00 */
[----:B------:R-:W-:Y:S10]  /*cca0*/  ENDCOLLECTIVE ;  /* 0x000000000000791b */ /* 0x000ff40003800000 */
.L_x_311:
[----:B------:R-:W-:Y:S05]  /*ccb0*/  BSYNC B1 ;  /* 0x0000000000017941 */ /* 0x000fea0003800000 */
.L_x_310:
[----:B------:R-:W-:Y:S05]  /*ccc0*/  BRA `(.L_x_312) ;  /* 0xfffffff0004c7947 */ /* 0x000fea000383ffff */
.L_x_296:
[----:B-1----:R1:W2:Y:S02]  /*ccd0*/  SYNCS.PHASECHK.TRANS64.TRYWAIT P0, [R20+URZ+0x10], R7 ;  /* 0x00001007140075a7 */ /* 0x0022a4000800017f */
[----:B--2---:R-:W-:Y:S05]  /*cce0*/  @!P0 NANOSLEEP.SYNCS 0x989680 ;  /* 0x009896800000895d */ /* 0x004fea0003900000 */
[----:B------:R-:W2:Y:S02]  /*ccf0*/  @!P0 SYNCS.PHASECHK.TRANS64 P0, [R20+URZ+0x10], R7 ;  /* 0x00001007140085a7 */ /* 0x000ea4000800007f */
[----:B--2---:R-:W-:Y:S05]  /*cd00*/  @!P0 BRA `(.L_x_296) ;  /* 0xfffffffc00f08947 */ /* 0x004fea000383ffff */
[----:B------:R-:W-:Y:S05]  /*cd10*/  BRA `(.L_x_313) ;  /* 0xfffffff000887947 */ /* 0x000fea000383ffff */
.L_x_304:
[----:B------:R-:W-:Y:S01]  /*cd20*/  BSSY B0, `(.L_x_314) ;  /* 0x0000006000007945 */ /* 0x000fe20003800000 */
[----:B------:R-:W-:-:S07]  /*cd30*/  IMAD.MOV.U32 R15, RZ, RZ, -0x1 ;  /* 0xffffffffff0f7424 */ /* 0x000fce00078e00ff */
[----:B------:R-:W-:Y:S05]  /*cd40*/  WARPSYNC.COLLECTIVE R15, `(.L_x_315) ;  /* 0x000000000f0c7348 */ /* 0x000fea0003c00000 */
[----:B------:R-:W-:Y:S02]  /*cd50*/  ELECT P6, UR62, PT ;  /* 0x00000000003e782f */ /* 0x000fe400038c0000 */
[----:B------:R-:W-:Y:S01]  /*cd60*/  MOV R14, UR62 ;  /* 0x0000003e000e7c02 */ /* 0x000fe20008000f00 */
[----:B------:R-:W-:Y:S10]  /*cd70*/  ENDCOLLECTIVE ;  /* 0x000000000000791b */ /* 0x000ff40003800000 */
.L_x_315:
[----:B------:R-:W-:Y:S05]  /*cd80*/  BSYNC B0 ;  /* 0x0000000000007941 */ /* 0x000fea0003800000 */
.L_x_314:
[----:B------:R-:W-:Y:S05]  /*cd90*/  BRA `(.L_x_316) ;  /* 0xfffffffc00187947 */ /* 0x000fea000383ffff */
.L_x_308:
[----:B0-----:R0:W1:Y:S02]  /*cda0*/  SYNCS.PHASECHK.TRANS64.TRYWAIT P0, [R5+URZ], R2 ;  /* 0x00000002050075a7 */ /* 0x001064000800017f */
[----:B-1----:R-:W-:Y:S05]  /*cdb0*/  @!P0 NANOSLEEP.SYNCS 0x989680 ;  /* 0x009896800000895d */ /* 0x002fea0003900000 */
[----:B------:R-:W1:Y:S02]  /*cdc0*/  @!P0 SYNCS.PHASECHK.TRANS64 P0, [R5+URZ], R2 ;  /* 0x00000002050085a7 */ /* 0x000e64000800007f */
[----:B-1----:R-:W-:Y:S05]  /*cdd0*/  @!P0 BRA `(.L_x_308) ;  /* 0xfffffffc00f08947 */ /* 0x002fea000383ffff */
[----:B------:R-:W-:Y:S05]  /*cde0*/  BRA `(.L_x_317) ;  /* 0xfffffffc00507947 */ /* 0x000fea000383ffff */
.L_x_318:
[----:B------:R-:W-:-:S00]  /*cdf0*/  BRA `(.L_x_318) ;  /* 0xfffffffc00fc7947 */ /* 0x000fc0000383ffff */
[----:B------:R-:W-:-:S00]  /*ce00*/  NOP ;  /* 0x0000000000007918 */ /* 0x000fc00000000000 */
[----:B------:R-:W-:-:S00]  /*ce10*/  NOP ;  /* 0x0000000000007918 */ /* 0x000fc00000000000 */
[----:B------:R-:W-:-:S00]  /*ce20*/  NOP ;  /* 0x0000000000007918 */ /* 0x000fc00000000000 */
[----:B------:R-:W-:-:S00]  /*ce30*/  NOP ;  /* 0x0000000000007918 */ /* 0x000fc00000000000 */
[----:B------:R-:W-:-:S00]  /*ce40*/  NOP ;  /* 0x0000000000007918 */ /* 0x000fc00000000000 */
[----:B------:R-:W-:-:S00]  /*ce50*/  NOP ;  /* 0x0000000000007918 */ /* 0x000fc00000000000 */
[----:B------:R-:W-:-:S00]  /*ce60*/  NOP ;  /* 0x0000000000007918 */ /* 0x000fc00000000000 */
[----:B------:R-:W-:-:S00]  /*ce70*/  NOP ;  /* 0x0000000000007918 */ /* 0x000fc00000000000 */
.L_x_319:


//--------------------- .nv.global.init           --------------------------
	.section	.nv.global.init,"aw",@progbits
.nv.global.init:
	.type		$str$22,@object
	.size		$str$22,($str$23 - $str$22)
$str$22:
        /*0000*/ 	.byte	0x6b, 0x5f, 0x74, 0x69, 0x6c, 0x65, 0x5f, 0x63, 0x6f, 0x75, 0x6e, 0x74, 0x20, 0x3e, 0x3d, 0x20
        /*0010*/ 	.byte	0x31, 0x00
	.type		$str$23,@object
	.size		$str$23,(__unnamed_1 - $str$23)
$str$23:
        /*0012*/ 	.byte	0x2f, 0x74, 0x6d, 0x70, 0x2f, 0x63, 0x75, 0x74, 0x6c, 0x61, 0x73, 0x73, 0x5f, 0x73, 0x77, 0x65
        /*0022*/ 	.byte	0x65, 0x70, 0x5f, 0x73, 0x72, 0x63, 0x2f, 0x69, 0x6e, 0x63, 0x6c, 0x75, 0x64, 0x65, 0x2f, 0x63
        /*0032*/ 	.byte	0x75, 0x74, 0x6c, 0x61, 0x73, 0x73, 0x2f, 0x67, 0x65, 0x6d, 0x6d, 0x2f, 0x63, 0x6f, 0x6c, 0x6c
        /*0042*/ 	.byte	0x65, 0x63, 0x74, 0x69, 0x76, 0x65, 0x2f, 0x73, 0x6d, 0x39, 0x30, 0x5f, 0x6d, 0x6d, 0x61, 0x5f
        /*0052*/ 	.byte	0x74, 0x6d, 0x61, 0x5f, 0x67, 0x6d, 0x6d, 0x61, 0x5f, 0x73, 0x73, 0x5f, 0x77, 0x61, 0x72, 0x70
        /*0062*/ 	.byte	0x73, 0x70, 0x65, 0x63, 0x69, 0x61, 0x6c, 0x69, 0x7a, 0x65, 0x64, 0x2e, 0x68, 0x70, 0x70, 0x00
	.type		__unnamed_1,@object
	.size		__unnamed_1,(.L_0 - __unnamed_1)
__unnamed_1:
        /*0072*/ 	.byte	0x76, 0x6f, 0x69, 0x64, 0x20, 0x63, 0x75, 0x74, 0x6c, 0x61, 0x73, 0x73, 0x3a, 0x3a, 0x67, 0x65
        /* <DEDUP_REMOVED lines=181> */
        /*0bd2*/ 	.byte	0x3a, 0x3a, 0x69, 0x64, 0x65, 0x6e, 0x74, 0x69, 0x74, 0x79, 0x5d, 0x00
.L_0:


//--------------------- .nv.shared._ZN7cutlass13device_kernelINS_4gemm6kernel13GemmUniversalIN4cute5tupleIJiiiiEEENS1_10collective13CollectiveMmaINS1_34MainloopSm90TmaGmmaWarpSpecializedILi2ENS5_IJNS4_1CILi4EEESB_NSA_ILi1EEEEEENS1_35KernelTmaWarpSpecializedCooperativeEEENS5_IJNSA_ILi256EEENSA_ILi128EEESH_EEENS_10bfloat16_tENS5_IJlSC_lEEESJ_SK_NS4_8TiledMMAINS4_8MMA_AtomIJNS4_4SM904GMMA28MMA_64x128x16_F32BF16BF16_SSILNSO_5MajorE0ELSQ_0ELNSO_7ScaleInE1ELSR_1EEEEEENS4_6LayoutINS5_IJNSA_ILi2EEESC_SC_EEENS5_IJSC_NSA_ILi0EEESX_EEEEENS5_IJNS4_10UnderscoreES10_S10_EEEEENS4_23SM90_TMA_LOAD_MULTICASTENS4_14ComposedLayoutINS4_7SwizzleILi3ELi4ELi3EEENS4_18smem_ptr_flag_bitsILi16EEENSU_INS5_IJNSA_ILi8EEENSA_ILi64EEEEEENS5_IJS1A_SC_EEEEEEEvNS4_8identityES13_S1E_vS1F_EENS_8epilogue10collective6detail29Sm90TmaWarpSpecializedAdapterINS1I_15DefaultEpilogueISJ_SK_SK_NS1H_6thread17LinearCombinationISJ_Li1EffLNS1M_9ScaleType4KindE0ELNS_15FloatRoundStyleE2ESJ_EENS1_15EpilogueDefaultEEEEEvvEEEEvNT_6ParamsE --------------------------
	.section	.nv.shared._ZN7cutlass13device_kernelINS_4gemm6kernel13GemmUniversalIN4cute5tupleIJiiiiEEENS1_10collective13CollectiveMmaINS1_34MainloopSm90TmaGmmaWarpSpecializedILi2ENS5_IJNS4_1CILi4EEESB_NSA_ILi1EEEEEENS1_35KernelTmaWarpSpecializedCooperativeEEENS5_IJNSA_ILi256EEENSA_ILi128EEESH_EEENS_10bfloat16_tENS5_IJlSC_lEEESJ_SK_NS4_8TiledMMAINS4_8MMA_AtomIJNS4_4SM904GMMA28MMA_64x128x16_F32BF16BF16_SSILNSO_5MajorE0ELSQ_0ELNSO_7ScaleInE1ELSR_1EEEEEENS4_6LayoutINS5_IJNSA_ILi2EEESC_SC_EEENS5_IJSC_NSA_ILi0EEESX_EEEEENS5_IJNS4_10UnderscoreES10_S10_EEEEENS4_23SM90_TMA_LOAD_MULTICASTENS4_14ComposedLayoutINS4_7SwizzleILi3ELi4ELi3EEENS4_18smem_ptr_flag_bitsILi16EEENSU_INS5_IJNSA_ILi8EEENSA_ILi64EEEEEENS5_IJS1A_SC_EEEEEEEvNS4_8identityES13_S1E_vS1F_EENS_8epilogue10collective6detail29Sm90TmaWarpSpecializedAdapterINS1I_15DefaultEpilogueISJ_SK_SK_NS1H_6thread17LinearCombinationISJ_Li1EffLNS1M_9ScaleType4KindE0ELNS_15FloatRoundStyleE2ESJ_EENS1_15EpilogueDefaultEEEEEvvEEEEvNT_6ParamsE,"aw",@nobits
	.sectionflags	@""
	.align	16
	.zero		1024


//--------------------- .nv.shared.reserved.0     --------------------------
	.section	.nv.shared.reserved.0,"aw",@nobits
	.weak		__nv_reservedSMEM_offset_0_alias
	.size		__nv_reservedSMEM_offset_0_alias, 0, 0
	.other		__nv_reservedSMEM_offset_0_alias,@"STO_CUDA_RESERVED_SHARED STV_DEFAULT"
__nv_reservedSMEM_offset_0_alias:
	.zero		0


//--------------------- .nv.global                --------------------------
	.section	.nv.global,"aw",@nobits
.nv.global:
	.type		_ZN40_INTERNAL_7ca73aef_4_k_cu_ca33a606_285694cute1_E,@object
	.size		_ZN40_INTERNAL_7ca73aef_4_k_cu_ca33a606_285694cute1_E,(_ZN40_INTERNAL_7ca73aef_4_k_cu_ca33a606_285694cuda3std3__45__cpo6cbeginE - _ZN40_INTERNAL_7ca73aef_4_k_cu_ca33a606_285694cute1_E)
_ZN40_INTERNAL_7ca73aef_4_k_cu_ca33a606_285694cute1_E:
	.zero		1
	.type		_ZN40_INTERNAL_7ca73aef_4_k_cu_ca33a606_285694cuda3std3__45__cpo6cbeginE,@object
	.size		_ZN40_INTERNAL_7ca73aef_4_k_cu_ca33a606_285694cuda3std3__45__cpo6cbeginE,(_ZN40_INTERNAL_7ca73aef_4_k_cu_ca33a606_285694cuda3std3__48in_placeE - _ZN40_INTERNAL_7ca73aef_4_k_cu_ca33a606_285694cuda3std3__45__cpo6cbeginE)
_ZN40_INTERNAL_7ca73aef_4_k_cu_ca33a606_285694cuda3std3__45__cpo6cbeginE:
	.zero		1
	.type		_ZN40_INTERNAL_7ca73aef_4_k_cu_ca33a606_285694cuda3std3__48in_placeE,@object
	.size		_ZN40_INTERNAL_7ca73aef_4_k_cu_ca33a606_285694cuda3std3__48in_placeE,(_ZN40_INTERNAL_7ca73aef_4_k_cu_ca33a606_285694cuda3std6ranges3__45__cpo9iter_moveE - _ZN40_INTERNAL_7ca73aef_4_k_cu_ca33a606_285694cuda3std3__48in_placeE)
_ZN40_INTERNAL_7ca73aef_4_k_cu_ca33a606_285694cuda3std3__48in_placeE:
	.zero		1
	.type		_ZN40_INTERNAL_7ca73aef_4_k_cu_ca33a606_285694cuda3std6ranges3__45__cpo9iter_moveE,@object
	.size		_ZN40_INTERNAL_7ca73aef_4_k_cu_ca33a606_285694cuda3std6ranges3__45__cpo9iter_moveE,(_ZN40_INTERNAL_7ca73aef_4_k_cu_ca33a606_285694cuda3std3__45__cpo5beginE - _ZN40_INTERNAL_7ca73aef_4_k_cu_ca33a606_285694cuda3std6ranges3__45__cpo9iter_moveE)
_ZN40_INTERNAL_7ca73aef_4_k_cu_ca33a606_285694cuda3std6ranges3__45__cpo9iter_moveE:
	.zero		1
	.type		_ZN40_INTERNAL_7ca73aef_4_k_cu_ca33a606_285694cuda3std3__45__cpo5beginE,@object
	.size		_ZN40_INTERNAL_7ca73aef_4_k_cu_ca33a606_285694cuda3std3__45__cpo5beginE,(_ZN40_INTERNAL_7ca73aef_4_k_cu_ca33a606_285694cuda3std3__442_GLOBAL__N__7ca73aef_4_k_cu_ca33a606_285696ignoreE - _ZN40_INTERNAL_7ca73aef_4_k_cu_ca33a606_285694cuda3std3__45__cpo5beginE)
_ZN40_INTERNAL_7ca73aef_4_k_cu_ca33a606_285694cuda3std3__45__cpo5beginE:
	.zero		1
	.type		_ZN40_INTERNAL_7ca73aef_4_k_cu_ca33a606_285694cuda3std3__442_GLOBAL__N__7ca73aef_4_k_cu_ca33a606_285696ignoreE,@object
	.size		_ZN40_INTERNAL_7ca73aef_4_k_cu_ca33a606_285694cuda3std3__442_GLOBAL__N__7ca73aef_4_k_cu_ca33a606_285696ignoreE,(_ZN40_INTERNAL_7ca73aef_4_k_cu_ca33a606_285694cute7productE - _ZN40_INTERNAL_7ca73aef_4_k_cu_ca33a606_285694cuda3std3__442_GLOBAL__N__7ca73aef_4_k_cu_ca33a606_285696ignoreE)
_ZN40_INTERNAL_7ca73aef_4_k_cu_ca33a606_285694cuda3std3__442_GLOBAL__N__7ca73aef_4_k_cu_ca33a606_285696ignoreE:
	.zero		1
	.type		_ZN40_INTERNAL_7ca73aef_4_k_cu_ca33a606_285694cute7productE,@object
	.size		_ZN40_INTERNAL_7ca73aef_4_k_cu_ca33a606_285694cute7productE,(_ZN40_INTERNAL_7ca73aef_4_k_cu_ca33a606_285694cuda3std3__45__cpo3endE - _ZN40_INTERNAL_7ca73aef_4_k_cu_ca33a606_285694cute7productE)
_ZN40_INTERNAL_7ca73aef_4_k_cu_ca33a606_285694cute7productE:
	.zero		1
	.type		_ZN40_INTERNAL_7ca73aef_4_k_cu_ca33a606_285694cuda3std3__45__cpo3endE,@object
	.size		_ZN40_INTERNAL_7ca73aef_4_k_cu_ca33a606_285694cuda3std3__45__cpo3endE,(_ZN40_INTERNAL_7ca73aef_4_k_cu_ca33a606_285694cuda3std3__419piecewise_constructE - _ZN40_INTERNAL_7ca73aef_4_k_cu_ca33a606_285694cuda3std3__45__cpo3endE)
_ZN40_INTERNAL_7ca73aef_4_k_cu_ca33a606_285694cuda3std3__45__cpo3endE:
	.zero		1
	.type		_ZN40_INTERNAL_7ca73aef_4_k_cu_ca33a606_285694cuda3std3__419piecewise_constructE,@object
	.size		_ZN40_INTERNAL_7ca73aef_4_k_cu_ca33a606_285694cuda3std3__419piecewise_constructE,(_ZN40_INTERNAL_7ca73aef_4_k_cu_ca33a606_285694cuda3std3__45__cpo4cendE - _ZN40_INTERNAL_7ca73aef_4_k_cu_ca33a606_285694cuda3std3__419piecewise_constructE)
_ZN40_INTERNAL_7ca73aef_4_k_cu_ca33a606_285694cuda3std3__419piecewise_constructE:
	.zero		1
	.type		_ZN40_INTERNAL_7ca73aef_4_k_cu_ca33a606_285694cuda3std3__45__cpo4cendE,@object
	.size		_ZN40_INTERNAL_7ca73aef_4_k_cu_ca33a606_285694cuda3std3__45__cpo4cendE,(_ZN40_INTERNAL_7ca73aef_4_k_cu_ca33a606_285694cuda3std6ranges3__45__cpo4swapE - _ZN40_INTERNAL_7ca73aef_4_k_cu_ca33a606_285694cuda3std3__45__cpo4cendE)
_ZN40_INTERNAL_7ca73aef_4_k_cu_ca33a606_285694cuda3std3__45__cpo4cendE:
	.zero		1
	.type		_ZN40_INTERNAL_7ca73aef_4_k_cu_ca33a606_285694cuda3std6ranges3__45__cpo4swapE,@object
	.size		_ZN40_INTERNAL_7ca73aef_4_k_cu_ca33a606_285694cuda3std6ranges3__45__cpo4swapE,(.L_8 - _ZN40_INTERNAL_7ca73aef_4_k_cu_ca33a606_285694cuda3std6ranges3__45__cpo4swapE)
_ZN40_INTERNAL_7ca73aef_4_k_cu_ca33a606_285694cuda3std6ranges3__45__cpo4swapE:
	.zero		1
.L_8:


//--------------------- .nv.constant0._ZN7cutlass13device_kernelINS_4gemm6kernel13GemmUniversalIN4cute5tupleIJiiiiEEENS1_10collective13CollectiveMmaINS1_34MainloopSm90TmaGmmaWarpSpecializedILi2ENS5_IJNS4_1CILi4EEESB_NSA_ILi1EEEEEENS1_35KernelTmaWarpSpecializedCooperativeEEENS5_IJNSA_ILi256EEENSA_ILi128EEESH_EEENS_10bfloat16_tENS5_IJlSC_lEEESJ_SK_NS4_8TiledMMAINS4_8MMA_AtomIJNS4_4SM904GMMA28MMA_64x128x16_F32BF16BF16_SSILNSO_5MajorE0ELSQ_0ELNSO_7ScaleInE1ELSR_1EEEEEENS4_6LayoutINS5_IJNSA_ILi2EEESC_SC_EEENS5_IJSC_NSA_ILi0EEESX_EEEEENS5_IJNS4_10UnderscoreES10_S10_EEEEENS4_23SM90_TMA_LOAD_MULTICASTENS4_14ComposedLayoutINS4_7SwizzleILi3ELi4ELi3EEENS4_18smem_ptr_flag_bitsILi16EEENSU_INS5_IJNSA_ILi8EEENSA_ILi64EEEEEENS5_IJS1A_SC_EEEEEEEvNS4_8identityES13_S1E_vS1F_EENS_8epilogue10collective6detail29Sm90TmaWarpSpecializedAdapterINS1I_15DefaultEpilogueISJ_SK_SK_NS1H_6thread17LinearCombinationISJ_Li1EffLNS1M_9ScaleType4KindE0ELNS_15FloatRoundStyleE2ESJ_EENS1_15EpilogueDefaultEEEEEvvEEEEvNT_6ParamsE --------------------------
	.section	.nv.constant0._ZN7cutlass13device_kernelINS_4gemm6kernel13GemmUniversalIN4cute5tupleIJiiiiEEENS1_10collective13CollectiveMmaINS1_34MainloopSm90TmaGmmaWarpSpecializedILi2ENS5_IJNS4_1CILi4EEESB_NSA_ILi1EEEEEENS1_35KernelTmaWarpSpecializedCooperativeEEENS5_IJNSA_ILi256EEENSA_ILi128EEESH_EEENS_10bfloat16_tENS5_IJlSC_lEEESJ_SK_NS4_8TiledMMAINS4_8MMA_AtomIJNS4_4SM904GMMA28MMA_64x128x16_F32BF16BF16_SSILNSO_5MajorE0ELSQ_0ELNSO_7ScaleInE1ELSR_1EEEEEENS4_6LayoutINS5_IJNSA_ILi2EEESC_SC_EEENS5_IJSC_NSA_ILi0EEESX_EEEEENS5_IJNS4_10UnderscoreES10_S10_EEEEENS4_23SM90_TMA_LOAD_MULTICASTENS4_14ComposedLayoutINS4_7SwizzleILi3ELi4ELi3EEENS4_18smem_ptr_flag_bitsILi16EEENSU_INS5_IJNSA_ILi8EEENSA_ILi64EEEEEENS5_IJS1A_SC_EEEEEEEvNS4_8identityES13_S1E_vS1F_EENS_8epilogue10collective6detail29Sm90TmaWarpSpecializedAdapterINS1I_15DefaultEpilogueISJ_SK_SK_NS1H_6thread17LinearCombinationISJ_Li1EffLNS1M_9ScaleType4KindE0ELNS_15FloatRoundStyleE2ESJ_EENS1_15EpilogueDefaultEEEEEvvEEEEvNT_6ParamsE,"a",@progbits
	.sectionflags	@""
	.align	4
.nv.constant0._ZN7cutlass13device_kernelINS_4gemm6kernel13GemmUniversalIN4cute5tupleIJiiiiEEENS1_10collective13CollectiveMmaINS1_34MainloopSm90TmaGmmaWarpSpecializedILi2ENS5_IJNS4_1CILi4EEESB_NSA_ILi1EEEEEENS1_35KernelTmaWarpSpecializedCooperativeEEENS5_IJNSA_ILi256EEENSA_ILi128EEESH_EEENS_10bfloat16_tENS5_IJlSC_lEEESJ_SK_NS4_8TiledMMAINS4_8MMA_AtomIJNS4_4SM904GMMA28MMA_64x128x16_F32BF16BF16_SSILNSO_5MajorE0ELSQ_0ELNSO_7ScaleInE1ELSR_1EEEEEENS4_6LayoutINS5_IJNSA_ILi2EEESC_SC_EEENS5_IJSC_NSA_ILi0EEESX_EEEEENS5_IJNS4_10UnderscoreES10_S10_EEEEENS4_23SM90_TMA_LOAD_MULTICASTENS4_14ComposedLayoutINS4_7SwizzleILi3ELi4ELi3EEENS4_18smem_ptr_flag_bitsILi16EEENSU_INS5_IJNSA_ILi8EEENSA_ILi64EEEEEENS5_IJS1A_SC_EEEEEEEvNS4_8identityES13_S1E_vS1F_EENS_8epilogue10collective6detail29Sm90TmaWarpSpecializedAdapterINS1I_15DefaultEpilogueISJ_SK_SK_NS1H_6thread17LinearCombinationISJ_Li1EffLNS1M_9ScaleType4KindE0ELNS_15FloatRoundStyleE2ESJ_EENS1_15EpilogueDefaultEEEEEvvEEEEvNT_6ParamsE:
	.zero		1664


//--------------------- SYMBOLS --------------------------

	.type		.nv.reservedSmem.offset0,@object
	.size		.nv.reservedSmem.offset0,0x4
	.type		__assertfail,@function
